//
// Generated by NVIDIA NVVM Compiler
//
// Compiler Build ID: CL-36424714
// Cuda compilation tools, release 13.0, V13.0.88
// Based on NVVM 20.0.0
//

.version 9.0
.target sm_100
.address_size 64

	// .globl	_Z20parallelBinarySearchPxxxS_
// _ZZ20parallelBinarySearchPxxxS_E6result has been demoted
// _ZZ20parallelLinearSearchPxxS_PixE9sharedArr has been demoted

.visible .entry _Z20parallelBinarySearchPxxxS_(
	.param .u64 .ptr .align 1 _Z20parallelBinarySearchPxxxS__param_0,
	.param .u64 _Z20parallelBinarySearchPxxxS__param_1,
	.param .u64 _Z20parallelBinarySearchPxxxS__param_2,
	.param .u64 .ptr .align 1 _Z20parallelBinarySearchPxxxS__param_3
)
{
	.reg .pred 	%p<22>;
	.reg .b32 	%r<5>;
	.reg .b64 	%rd<53>;
	// demoted variable
	.shared .align 8 .b8 _ZZ20parallelBinarySearchPxxxS_E6result[2048];
	ld.param.u64 	%rd12, [_Z20parallelBinarySearchPxxxS__param_0];
	ld.param.u64 	%rd16, [_Z20parallelBinarySearchPxxxS__param_1];
	ld.param.u64 	%rd13, [_Z20parallelBinarySearchPxxxS__param_2];
	ld.param.u64 	%rd14, [_Z20parallelBinarySearchPxxxS__param_3];
	mov.u32 	%r1, %tid.x;
	cvt.u64.u32 	%rd17, %r1;
	add.s64 	%rd18, %rd16, 255;
	shr.s64 	%rd19, %rd18, 63;
	shr.u64 	%rd20, %rd19, 56;
	add.s64 	%rd21, %rd18, %rd20;
	shr.s64 	%rd22, %rd21, 8;
	mul.lo.s64 	%rd51, %rd22, %rd17;
	add.s64 	%rd23, %rd51, %rd22;
	min.s64 	%rd2, %rd23, %rd16;
	setp.ge.s64 	%p1, %rd51, %rd2;
	mov.b64 	%rd15, -1;
	mov.u64 	%rd52, %rd15;
	@%p1 bra 	$L__BB0_4;
	add.s64 	%rd50, %rd2, -1;
	cvta.to.global.u64 	%rd4, %rd12;
$L__BB0_2:
	add.s64 	%rd24, %rd50, %rd51;
	shr.u64 	%rd25, %rd24, 63;
	add.s64 	%rd26, %rd24, %rd25;
	shr.s64 	%rd52, %rd26, 1;
	shl.b64 	%rd27, %rd52, 3;
	add.s64 	%rd28, %rd4, %rd27;
	ld.global.u64 	%rd8, [%rd28];
	setp.eq.s64 	%p2, %rd8, %rd13;
	@%p2 bra 	$L__BB0_4;
	setp.lt.s64 	%p3, %rd8, %rd13;
	add.s64 	%rd30, %rd52, 1;
	add.s64 	%rd31, %rd52, -1;
	selp.b64 	%rd51, %rd30, %rd51, %p3;
	selp.b64 	%rd50, %rd50, %rd31, %p3;
	setp.le.s64 	%p4, %rd51, %rd50;
	mov.u64 	%rd52, %rd15;
	@%p4 bra 	$L__BB0_2;
$L__BB0_4:
	shl.b32 	%r3, %r1, 3;
	mov.u32 	%r4, _ZZ20parallelBinarySearchPxxxS_E6result;
	add.s32 	%r2, %r4, %r3;
	st.shared.u64 	[%r2], %rd52;
	bar.sync 	0;
	setp.gt.u32 	%p5, %r1, 127;
	@%p5 bra 	$L__BB0_7;
	ld.shared.u64 	%rd32, [%r2];
	setp.ne.s64 	%p6, %rd32, -1;
	@%p6 bra 	$L__BB0_7;
	ld.shared.u64 	%rd33, [%r2+1024];
	st.shared.u64 	[%r2], %rd33;
$L__BB0_7:
	bar.sync 	0;
	setp.gt.u32 	%p7, %r1, 63;
	@%p7 bra 	$L__BB0_10;
	ld.shared.u64 	%rd34, [%r2];
	setp.ne.s64 	%p8, %rd34, -1;
	@%p8 bra 	$L__BB0_10;
	ld.shared.u64 	%rd35, [%r2+512];
	st.shared.u64 	[%r2], %rd35;
$L__BB0_10:
	bar.sync 	0;
	setp.gt.u32 	%p9, %r1, 31;
	@%p9 bra 	$L__BB0_13;
	ld.shared.u64 	%rd36, [%r2];
	setp.ne.s64 	%p10, %rd36, -1;
	@%p10 bra 	$L__BB0_13;
	ld.shared.u64 	%rd37, [%r2+256];
	st.shared.u64 	[%r2], %rd37;
$L__BB0_13:
	bar.sync 	0;
	setp.gt.u32 	%p11, %r1, 15;
	@%p11 bra 	$L__BB0_16;
	ld.shared.u64 	%rd38, [%r2];
	setp.ne.s64 	%p12, %rd38, -1;
	@%p12 bra 	$L__BB0_16;
	ld.shared.u64 	%rd39, [%r2+128];
	st.shared.u64 	[%r2], %rd39;
$L__BB0_16:
	bar.sync 	0;
	setp.gt.u32 	%p13, %r1, 7;
	@%p13 bra 	$L__BB0_19;
	ld.shared.u64 	%rd40, [%r2];
	setp.ne.s64 	%p14, %rd40, -1;
	@%p14 bra 	$L__BB0_19;
	ld.shared.u64 	%rd41, [%r2+64];
	st.shared.u64 	[%r2], %rd41;
$L__BB0_19:
	bar.sync 	0;
	setp.gt.u32 	%p15, %r1, 3;
	@%p15 bra 	$L__BB0_22;
	ld.shared.u64 	%rd42, [%r2];
	setp.ne.s64 	%p16, %rd42, -1;
	@%p16 bra 	$L__BB0_22;
	ld.shared.u64 	%rd43, [%r2+32];
	st.shared.u64 	[%r2], %rd43;
$L__BB0_22:
	bar.sync 	0;
	setp.gt.u32 	%p17, %r1, 1;
	@%p17 bra 	$L__BB0_25;
	ld.shared.u64 	%rd44, [%r2];
	setp.ne.s64 	%p18, %rd44, -1;
	@%p18 bra 	$L__BB0_25;
	ld.shared.u64 	%rd45, [%r2+16];
	st.shared.u64 	[%r2], %rd45;
$L__BB0_25:
	bar.sync 	0;
	setp.ne.s32 	%p19, %r1, 0;
	@%p19 bra 	$L__BB0_28;
	ld.shared.u64 	%rd46, [%r2];
	setp.ne.s64 	%p20, %rd46, -1;
	@%p20 bra 	$L__BB0_28;
	ld.shared.u64 	%rd47, [_ZZ20parallelBinarySearchPxxxS_E6result+8];
	st.shared.u64 	[%r2], %rd47;
$L__BB0_28:
	setp.ne.s32 	%p21, %r1, 0;
	bar.sync 	0;
	@%p21 bra 	$L__BB0_30;
	ld.shared.u64 	%rd48, [_ZZ20parallelBinarySearchPxxxS_E6result];
	cvta.to.global.u64 	%rd49, %rd14;
	st.global.u64 	[%rd49], %rd48;
$L__BB0_30:
	ret;

}
	// .globl	_Z20parallelLinearSearchPxxS_Pix
.visible .entry _Z20parallelLinearSearchPxxS_Pix(
	.param .u64 .ptr .align 1 _Z20parallelLinearSearchPxxS_Pix_param_0,
	.param .u64 _Z20parallelLinearSearchPxxS_Pix_param_1,
	.param .u64 .ptr .align 1 _Z20parallelLinearSearchPxxS_Pix_param_2,
	.param .u64 .ptr .align 1 _Z20parallelLinearSearchPxxS_Pix_param_3,
	.param .u64 _Z20parallelLinearSearchPxxS_Pix_param_4
)
{
	.reg .pred 	%p<5>;
	.reg .b32 	%r<9>;
	.reg .b64 	%rd<17>;
	// demoted variable
	.shared .align 8 .b8 _ZZ20parallelLinearSearchPxxS_PixE9sharedArr[2048];
	ld.param.u64 	%rd2, [_Z20parallelLinearSearchPxxS_Pix_param_0];
	ld.param.u64 	%rd3, [_Z20parallelLinearSearchPxxS_Pix_param_1];
	ld.param.u64 	%rd4, [_Z20parallelLinearSearchPxxS_Pix_param_2];
	ld.param.u64 	%rd5, [_Z20parallelLinearSearchPxxS_Pix_param_3];
	ld.param.u64 	%rd6, [_Z20parallelLinearSearchPxxS_Pix_param_4];
	mov.u32 	%r3, %ctaid.x;
	mov.u32 	%r4, %ntid.x;
	mov.u32 	%r5, %tid.x;
	mad.lo.s32 	%r6, %r3, %r4, %r5;
	cvt.u64.u32 	%rd1, %r6;
	cvt.u64.u32 	%rd7, %r5;
	setp.le.s64 	%p1, %rd3, %rd7;
	shl.b32 	%r7, %r5, 3;
	mov.u32 	%r8, _ZZ20parallelLinearSearchPxxS_PixE9sharedArr;
	add.s32 	%r1, %r8, %r7;
	@%p1 bra 	$L__BB1_2;
	cvta.to.global.u64 	%rd8, %rd2;
	shl.b64 	%rd9, %rd1, 3;
	add.s64 	%rd10, %rd8, %rd9;
	ld.global.u64 	%rd11, [%rd10];
	st.shared.u64 	[%r1], %rd11;
$L__BB1_2:
	bar.sync 	0;
	setp.le.s64 	%p2, %rd3, %rd1;
	@%p2 bra 	$L__BB1_6;
	ld.shared.u64 	%rd12, [%r1];
	setp.ne.s64 	%p3, %rd12, %rd6;
	@%p3 bra 	$L__BB1_6;
	cvta.to.global.u64 	%rd13, %rd5;
	atom.global.add.u32 	%r2, [%rd13], 1;
	setp.gt.s32 	%p4, %r2, 99999;
	@%p4 bra 	$L__BB1_6;
	cvta.to.global.u64 	%rd14, %rd4;
	mul.wide.s32 	%rd15, %r2, 8;
	add.s64 	%rd16, %rd14, %rd15;
	st.global.u64 	[%rd16], %rd1;
$L__BB1_6:
	ret;

}
	// .globl	_Z17parallelMergeSortPxS_xx
.visible .entry _Z17parallelMergeSortPxS_xx(
	.param .u64 .ptr .align 1 _Z17parallelMergeSortPxS_xx_param_0,
	.param .u64 .ptr .align 1 _Z17parallelMergeSortPxS_xx_param_1,
	.param .u64 _Z17parallelMergeSortPxS_xx_param_2,
	.param .u64 _Z17parallelMergeSortPxS_xx_param_3
)
{
	.reg .pred 	%p<11>;
	.reg .b32 	%r<5>;
	.reg .b64 	%rd<46>;

	ld.param.u64 	%rd24, [_Z17parallelMergeSortPxS_xx_param_0];
	ld.param.u64 	%rd21, [_Z17parallelMergeSortPxS_xx_param_1];
	ld.param.u64 	%rd22, [_Z17parallelMergeSortPxS_xx_param_2];
	ld.param.u64 	%rd23, [_Z17parallelMergeSortPxS_xx_param_3];
	cvta.to.global.u64 	%rd1, %rd24;
	mov.u32 	%r1, %tid.x;
	mov.u32 	%r2, %ctaid.x;
	mov.u32 	%r3, %ntid.x;
	mad.lo.s32 	%r4, %r2, %r3, %r1;
	cvt.u64.u32 	%rd25, %r4;
	mul.lo.s64 	%rd43, %rd23, %rd25;
	setp.ge.s64 	%p1, %rd43, %rd22;
	@%p1 bra 	$L__BB2_11;
	shr.u64 	%rd26, %rd23, 63;
	add.s64 	%rd27, %rd23, %rd26;
	shr.s64 	%rd28, %rd27, 1;
	add.s64 	%rd29, %rd43, %rd28;
	min.s64 	%rd3, %rd29, %rd22;
	add.s64 	%rd30, %rd43, %rd23;
	min.s64 	%rd4, %rd30, %rd22;
	setp.lt.s64 	%p2, %rd23, 2;
	setp.ge.s64 	%p3, %rd29, %rd4;
	and.pred  	%p4, %p2, %p3;
	@%p4 bra 	$L__BB2_11;
	cvta.to.global.u64 	%rd5, %rd21;
	mov.u64 	%rd44, %rd3;
	mov.u64 	%rd42, %rd43;
$L__BB2_3:
	setp.ne.s64 	%p5, %rd44, %rd4;
	@%p5 bra 	$L__BB2_5;
	add.s64 	%rd9, %rd43, 1;
	shl.b64 	%rd36, %rd43, 3;
	add.s64 	%rd45, %rd1, %rd36;
	mov.u64 	%rd43, %rd9;
	mov.u64 	%rd44, %rd4;
	bra.uni 	$L__BB2_10;
$L__BB2_5:
	setp.ne.s64 	%p6, %rd43, %rd3;
	@%p6 bra 	$L__BB2_7;
	add.s64 	%rd11, %rd44, 1;
	shl.b64 	%rd35, %rd44, 3;
	add.s64 	%rd45, %rd1, %rd35;
	mov.u64 	%rd43, %rd3;
	mov.u64 	%rd44, %rd11;
	bra.uni 	$L__BB2_10;
$L__BB2_7:
	shl.b64 	%rd31, %rd43, 3;
	add.s64 	%rd45, %rd1, %rd31;
	ld.global.u64 	%rd32, [%rd45];
	shl.b64 	%rd33, %rd44, 3;
	add.s64 	%rd14, %rd1, %rd33;
	ld.global.u64 	%rd34, [%rd14];
	setp.ge.s64 	%p7, %rd32, %rd34;
	@%p7 bra 	$L__BB2_9;
	add.s64 	%rd43, %rd43, 1;
	bra.uni 	$L__BB2_10;
$L__BB2_9:
	add.s64 	%rd44, %rd44, 1;
	mov.u64 	%rd45, %rd14;
$L__BB2_10:
	ld.global.u64 	%rd37, [%rd45];
	shl.b64 	%rd38, %rd42, 3;
	add.s64 	%rd39, %rd5, %rd38;
	st.global.u64 	[%rd39], %rd37;
	add.s64 	%rd42, %rd42, 1;
	setp.lt.s64 	%p8, %rd43, %rd3;
	setp.lt.s64 	%p9, %rd44, %rd4;
	or.pred  	%p10, %p8, %p9;
	@%p10 bra 	$L__BB2_3;
$L__BB2_11:
	ret;

}
	// .globl	_Z17parallelInnerJoinPxS_S_Pixx
.visible .entry _Z17parallelInnerJoinPxS_S_Pixx(
	.param .u64 .ptr .align 1 _Z17parallelInnerJoinPxS_S_Pixx_param_0,
	.param .u64 .ptr .align 1 _Z17parallelInnerJoinPxS_S_Pixx_param_1,
	.param .u64 .ptr .align 1 _Z17parallelInnerJoinPxS_S_Pixx_param_2,
	.param .u64 .ptr .align 1 _Z17parallelInnerJoinPxS_S_Pixx_param_3,
	.param .u64 _Z17parallelInnerJoinPxS_S_Pixx_param_4,
	.param .u64 _Z17parallelInnerJoinPxS_S_Pixx_param_5
)
{
	.reg .pred 	%p<27>;
	.reg .b32 	%r<20>;
	.reg .b64 	%rd<137>;

	ld.param.u64 	%rd48, [_Z17parallelInnerJoinPxS_S_Pixx_param_0];
	ld.param.u64 	%rd50, [_Z17parallelInnerJoinPxS_S_Pixx_param_1];
	ld.param.u64 	%rd51, [_Z17parallelInnerJoinPxS_S_Pixx_param_2];
	ld.param.u64 	%rd52, [_Z17parallelInnerJoinPxS_S_Pixx_param_3];
	ld.param.u64 	%rd53, [_Z17parallelInnerJoinPxS_S_Pixx_param_4];
	ld.param.u64 	%rd49, [_Z17parallelInnerJoinPxS_S_Pixx_param_5];
	cvta.to.global.u64 	%rd1, %rd51;
	cvta.to.global.u64 	%rd2, %rd52;
	cvta.to.global.u64 	%rd3, %rd50;
	mov.u32 	%r1, %ctaid.x;
	mov.u32 	%r2, %ntid.x;
	mov.u32 	%r3, %tid.x;
	mad.lo.s32 	%r4, %r1, %r2, %r3;
	cvt.u64.u32 	%rd4, %r4;
	setp.le.s64 	%p1, %rd53, %rd4;
	setp.lt.s64 	%p2, %rd49, 1;
	or.pred  	%p3, %p1, %p2;
	@%p3 bra 	$L__BB3_41;
	cvta.to.global.u64 	%rd55, %rd48;
	shl.b64 	%rd56, %rd4, 3;
	add.s64 	%rd5, %rd55, %rd56;
	and.b64  	%rd6, %rd49, 7;
	setp.lt.u64 	%p4, %rd49, 8;
	mov.b64 	%rd134, 0;
	@%p4 bra 	$L__BB3_20;
	and.b64  	%rd134, %rd49, 9223372036854775800;
	add.s64 	%rd120, %rd3, 32;
	mov.b64 	%rd121, 7;
	mov.u64 	%rd122, %rd134;
$L__BB3_3:
	.pragma "nounroll";
	ld.global.u64 	%rd124, [%rd5];
	ld.global.u64 	%rd58, [%rd120+-32];
	setp.ne.s64 	%p5, %rd124, %rd58;
	@%p5 bra 	$L__BB3_5;
	atom.global.add.u32 	%r5, [%rd2], 1;
	mul.wide.s32 	%rd59, %r5, 16;
	add.s64 	%rd60, %rd1, %rd59;
	st.global.u64 	[%rd60], %rd4;
	add.s64 	%rd61, %rd121, -7;
	st.global.u64 	[%rd60+8], %rd61;
	ld.global.u64 	%rd124, [%rd5];
$L__BB3_5:
	ld.global.u64 	%rd62, [%rd120+-24];
	setp.ne.s64 	%p6, %rd124, %rd62;
	@%p6 bra 	$L__BB3_7;
	add.s64 	%rd63, %rd121, -6;
	atom.global.add.u32 	%r6, [%rd2], 1;
	mul.wide.s32 	%rd64, %r6, 16;
	add.s64 	%rd65, %rd1, %rd64;
	st.global.u64 	[%rd65], %rd4;
	st.global.u64 	[%rd65+8], %rd63;
	ld.global.u64 	%rd124, [%rd5];
$L__BB3_7:
	ld.global.u64 	%rd66, [%rd120+-16];
	setp.ne.s64 	%p7, %rd124, %rd66;
	@%p7 bra 	$L__BB3_9;
	add.s64 	%rd67, %rd121, -5;
	atom.global.add.u32 	%r7, [%rd2], 1;
	mul.wide.s32 	%rd68, %r7, 16;
	add.s64 	%rd69, %rd1, %rd68;
	st.global.u64 	[%rd69], %rd4;
	st.global.u64 	[%rd69+8], %rd67;
	ld.global.u64 	%rd124, [%rd5];
$L__BB3_9:
	ld.global.u64 	%rd70, [%rd120+-8];
	setp.ne.s64 	%p8, %rd124, %rd70;
	@%p8 bra 	$L__BB3_11;
	add.s64 	%rd71, %rd121, -4;
	atom.global.add.u32 	%r8, [%rd2], 1;
	mul.wide.s32 	%rd72, %r8, 16;
	add.s64 	%rd73, %rd1, %rd72;
	st.global.u64 	[%rd73], %rd4;
	st.global.u64 	[%rd73+8], %rd71;
	ld.global.u64 	%rd124, [%rd5];
$L__BB3_11:
	ld.global.u64 	%rd74, [%rd120];
	setp.ne.s64 	%p9, %rd124, %rd74;
	@%p9 bra 	$L__BB3_13;
	add.s64 	%rd75, %rd121, -3;
	atom.global.add.u32 	%r9, [%rd2], 1;
	mul.wide.s32 	%rd76, %r9, 16;
	add.s64 	%rd77, %rd1, %rd76;
	st.global.u64 	[%rd77], %rd4;
	st.global.u64 	[%rd77+8], %rd75;
	ld.global.u64 	%rd124, [%rd5];
$L__BB3_13:
	ld.global.u64 	%rd78, [%rd120+8];
	setp.ne.s64 	%p10, %rd124, %rd78;
	@%p10 bra 	$L__BB3_15;
	add.s64 	%rd79, %rd121, -2;
	atom.global.add.u32 	%r10, [%rd2], 1;
	mul.wide.s32 	%rd80, %r10, 16;
	add.s64 	%rd81, %rd1, %rd80;
	st.global.u64 	[%rd81], %rd4;
	st.global.u64 	[%rd81+8], %rd79;
	ld.global.u64 	%rd124, [%rd5];
$L__BB3_15:
	ld.global.u64 	%rd82, [%rd120+16];
	setp.ne.s64 	%p11, %rd124, %rd82;
	@%p11 bra 	$L__BB3_17;
	add.s64 	%rd83, %rd121, -1;
	atom.global.add.u32 	%r11, [%rd2], 1;
	mul.wide.s32 	%rd84, %r11, 16;
	add.s64 	%rd85, %rd1, %rd84;
	st.global.u64 	[%rd85], %rd4;
	st.global.u64 	[%rd85+8], %rd83;
	ld.global.u64 	%rd124, [%rd5];
$L__BB3_17:
	ld.global.u64 	%rd86, [%rd120+24];
	setp.ne.s64 	%p12, %rd124, %rd86;
	@%p12 bra 	$L__BB3_19;
	atom.global.add.u32 	%r12, [%rd2], 1;
	mul.wide.s32 	%rd87, %r12, 16;
	add.s64 	%rd88, %rd1, %rd87;
	st.global.u64 	[%rd88], %rd4;
	st.global.u64 	[%rd88+8], %rd121;
$L__BB3_19:
	add.s64 	%rd122, %rd122, -8;
	add.s64 	%rd121, %rd121, 8;
	add.s64 	%rd120, %rd120, 64;
	setp.ne.s64 	%p13, %rd122, 0;
	@%p13 bra 	$L__BB3_3;
$L__BB3_20:
	setp.eq.s64 	%p14, %rd6, 0;
	@%p14 bra 	$L__BB3_41;
	and.b64  	%rd31, %rd49, 3;
	setp.lt.u64 	%p15, %rd6, 4;
	@%p15 bra 	$L__BB3_31;
	ld.global.u64 	%rd132, [%rd5];
	shl.b64 	%rd89, %rd134, 3;
	add.s64 	%rd33, %rd3, %rd89;
	ld.global.u64 	%rd90, [%rd33];
	setp.ne.s64 	%p16, %rd132, %rd90;
	@%p16 bra 	$L__BB3_24;
	atom.global.add.u32 	%r13, [%rd2], 1;
	mul.wide.s32 	%rd91, %r13, 16;
	add.s64 	%rd92, %rd1, %rd91;
	st.global.u64 	[%rd92], %rd4;
	st.global.u64 	[%rd92+8], %rd134;
	ld.global.u64 	%rd132, [%rd5];
$L__BB3_24:
	ld.global.u64 	%rd93, [%rd33+8];
	setp.ne.s64 	%p17, %rd132, %rd93;
	@%p17 bra 	$L__BB3_26;
	add.s64 	%rd94, %rd134, 1;
	atom.global.add.u32 	%r14, [%rd2], 1;
	mul.wide.s32 	%rd95, %r14, 16;
	add.s64 	%rd96, %rd1, %rd95;
	st.global.u64 	[%rd96], %rd4;
	st.global.u64 	[%rd96+8], %rd94;
	ld.global.u64 	%rd132, [%rd5];
$L__BB3_26:
	ld.global.u64 	%rd97, [%rd33+16];
	setp.ne.s64 	%p18, %rd132, %rd97;
	@%p18 bra 	$L__BB3_28;
	add.s64 	%rd98, %rd134, 2;
	atom.global.add.u32 	%r15, [%rd2], 1;
	mul.wide.s32 	%rd99, %r15, 16;
	add.s64 	%rd100, %rd1, %rd99;
	st.global.u64 	[%rd100], %rd4;
	st.global.u64 	[%rd100+8], %rd98;
	ld.global.u64 	%rd132, [%rd5];
$L__BB3_28:
	ld.global.u64 	%rd101, [%rd33+24];
	setp.ne.s64 	%p19, %rd132, %rd101;
	@%p19 bra 	$L__BB3_30;
	add.s64 	%rd102, %rd134, 3;
	atom.global.add.u32 	%r16, [%rd2], 1;
	mul.wide.s32 	%rd103, %r16, 16;
	add.s64 	%rd104, %rd1, %rd103;
	st.global.u64 	[%rd104], %rd4;
	st.global.u64 	[%rd104+8], %rd102;
$L__BB3_30:
	add.s64 	%rd134, %rd134, 4;
$L__BB3_31:
	setp.eq.s64 	%p20, %rd31, 0;
	@%p20 bra 	$L__BB3_41;
	setp.eq.s64 	%p21, %rd31, 1;
	@%p21 bra 	$L__BB3_38;
	ld.global.u64 	%rd135, [%rd5];
	shl.b64 	%rd105, %rd134, 3;
	add.s64 	%rd43, %rd3, %rd105;
	ld.global.u64 	%rd106, [%rd43];
	setp.ne.s64 	%p22, %rd135, %rd106;
	@%p22 bra 	$L__BB3_35;
	atom.global.add.u32 	%r17, [%rd2], 1;
	mul.wide.s32 	%rd107, %r17, 16;
	add.s64 	%rd108, %rd1, %rd107;
	st.global.u64 	[%rd108], %rd4;
	st.global.u64 	[%rd108+8], %rd134;
	ld.global.u64 	%rd135, [%rd5];
$L__BB3_35:
	ld.global.u64 	%rd109, [%rd43+8];
	setp.ne.s64 	%p23, %rd135, %rd109;
	@%p23 bra 	$L__BB3_37;
	add.s64 	%rd110, %rd134, 1;
	atom.global.add.u32 	%r18, [%rd2], 1;
	mul.wide.s32 	%rd111, %r18, 16;
	add.s64 	%rd112, %rd1, %rd111;
	st.global.u64 	[%rd112], %rd4;
	st.global.u64 	[%rd112+8], %rd110;
$L__BB3_37:
	add.s64 	%rd134, %rd134, 2;
$L__BB3_38:
	and.b64  	%rd113, %rd49, 1;
	setp.eq.b64 	%p24, %rd113, 1;
	not.pred 	%p25, %p24;
	@%p25 bra 	$L__BB3_41;
	ld.global.u64 	%rd114, [%rd5];
	shl.b64 	%rd115, %rd134, 3;
	add.s64 	%rd116, %rd3, %rd115;
	ld.global.u64 	%rd117, [%rd116];
	setp.ne.s64 	%p26, %rd114, %rd117;
	@%p26 bra 	$L__BB3_41;
	atom.global.add.u32 	%r19, [%rd2], 1;
	mul.wide.s32 	%rd118, %r19, 16;
	add.s64 	%rd119, %rd1, %rd118;
	st.global.u64 	[%rd119], %rd4;
	st.global.u64 	[%rd119+8], %rd134;
$L__BB3_41:
	ret;

}


// ===== COMPILED SASS (sm_100) =====

	.target	sm_100

	.elftype	@"ET_EXEC"


//--------------------- .note.nv.tkinfo           --------------------------
	.section	.note.nv.tkinfo,"",@"SHT_NOTE"
	.sectionflags	@"SHF_NOTE_NV_TKINFO"
	.tkinfo
        /*0018*/ 	.word	0x00000002
        /*0030*/ 	.string	""
        /*0030*/ 	.string	"ptxas"
        /*0030*/ 	.string	"Cuda compilation tools, release 13.0, V13.0.88"
        /*0030*/ 	.string	"Build cuda_13.0.r13.0/compiler.36424714_0"
        /*0030*/ 	.string	"-arch sm_100 -m 64 "



//--------------------- .note.nv.cuinfo           --------------------------
	.section	.note.nv.cuinfo,"",@"SHT_NOTE"
	.sectionflags	@"SHF_NOTE_NV_CUINFO"
        /*0018*/ 	.short	0x0002
        /*001a*/ 	.short	0x0064
        /*001c*/ 	.short	0x0082
	.zero		2


//--------------------- .nv.info                  --------------------------
	.section	.nv.info,"",@"SHT_CUDA_INFO"
	.align	4


	//----- nvinfo : EIATTR_REGCOUNT
	.align		4
        /*0000*/ 	.byte	0x04, 0x2f
        /*0002*/ 	.short	(.L_1 - .L_0)
	.align		4
.L_0:
        /*0004*/ 	.word	index@(_Z20parallelBinarySearchPxxxS_)
        /*0008*/ 	.word	0x00000010


	//----- nvinfo : EIATTR_FRAME_SIZE
	.align		4
.L_1:
        /*000c*/ 	.byte	0x04, 0x11
        /*000e*/ 	.short	(.L_3 - .L_2)
	.align		4
.L_2:
        /*0010*/ 	.word	index@(_Z20parallelBinarySearchPxxxS_)
        /*0014*/ 	.word	0x00000000


	//----- nvinfo : EIATTR_REGCOUNT
	.align		4
.L_3:
        /*0018*/ 	.byte	0x04, 0x2f
        /*001a*/ 	.short	(.L_5 - .L_4)
	.align		4
.L_4:
        /*001c*/ 	.word	index@(_Z20parallelLinearSearchPxxS_Pix)
        /*0020*/ 	.word	0x0000000c


	//----- nvinfo : EIATTR_FRAME_SIZE
	.align		4
.L_5:
        /*0024*/ 	.byte	0x04, 0x11
        /*0026*/ 	.short	(.L_7 - .L_6)
	.align		4
.L_6:
        /*0028*/ 	.word	index@(_Z20parallelLinearSearchPxxS_Pix)
        /*002c*/ 	.word	0x00000000


	//----- nvinfo : EIATTR_REGCOUNT
	.align		4
.L_7:
        /*0030*/ 	.byte	0x04, 0x2f
        /*0032*/ 	.short	(.L_9 - .L_8)
	.align		4
.L_8:
        /*0034*/ 	.word	index@(_Z17parallelMergeSortPxS_xx)
        /*0038*/ 	.word	0x00000015


	//----- nvinfo : EIATTR_FRAME_SIZE
	.align		4
.L_9:
        /*003c*/ 	.byte	0x04, 0x11
        /*003e*/ 	.short	(.L_11 - .L_10)
	.align		4
.L_10:
        /*0040*/ 	.word	index@(_Z17parallelMergeSortPxS_xx)
        /*0044*/ 	.word	0x00000000


	//----- nvinfo : EIATTR_REGCOUNT
	.align		4
.L_11:
        /*0048*/ 	.byte	0x04, 0x2f
        /*004a*/ 	.short	(.L_13 - .L_12)
	.align		4
.L_12:
        /*004c*/ 	.word	index@(_Z17parallelInnerJoinPxS_S_Pixx)
        /*0050*/ 	.word	0x00000019


	//----- nvinfo : EIATTR_FRAME_SIZE
	.align		4
.L_13:
        /*0054*/ 	.byte	0x04, 0x11
        /*0056*/ 	.short	(.L_15 - .L_14)
	.align		4
.L_14:
        /*0058*/ 	.word	index@(_Z17parallelInnerJoinPxS_S_Pixx)
        /*005c*/ 	.word	0x00000000


	//----- nvinfo : EIATTR_MIN_STACK_SIZE
	.align		4
.L_15:
        /*0060*/ 	.byte	0x04, 0x12
        /*0062*/ 	.short	(.L_17 - .L_16)
	.align		4
.L_16:
        /*0064*/ 	.word	index@(_Z17parallelInnerJoinPxS_S_Pixx)
        /*0068*/ 	.word	0x00000000


	//----- nvinfo : EIATTR_MIN_STACK_SIZE
	.align		4
.L_17:
        /*006c*/ 	.byte	0x04, 0x12
        /*006e*/ 	.short	(.L_19 - .L_18)
	.align		4
.L_18:
        /*0070*/ 	.word	index@(_Z17parallelMergeSortPxS_xx)
        /*0074*/ 	.word	0x00000000


	//----- nvinfo : EIATTR_MIN_STACK_SIZE
	.align		4
.L_19:
        /*0078*/ 	.byte	0x04, 0x12
        /*007a*/ 	.short	(.L_21 - .L_20)
	.align		4
.L_20:
        /*007c*/ 	.word	index@(_Z20parallelLinearSearchPxxS_Pix)
        /*0080*/ 	.word	0x00000000


	//----- nvinfo : EIATTR_MIN_STACK_SIZE
	.align		4
.L_21:
        /*0084*/ 	.byte	0x04, 0x12
        /*0086*/ 	.short	(.L_23 - .L_22)
	.align		4
.L_22:
        /*0088*/ 	.word	index@(_Z20parallelBinarySearchPxxxS_)
        /*008c*/ 	.word	0x00000000
.L_23:


//--------------------- .nv.compat                --------------------------
	.section	.nv.compat,"",@"SHT_CUDA_COMPAT_INFO"
	.align	4
        /*0000*/ 	.byte	0x02, 0x09, 0x00, 0x00, 0x02, 0x02, 0x01, 0x00, 0x02, 0x05, 0x05, 0x00, 0x03, 0x07, 0x01, 0x01
        /*0010*/ 	.byte	0x02, 0x03, 0x00, 0x00, 0x02, 0x06, 0x01, 0x00, 0x04, 0x0b, 0x08, 0x00, 0x09, 0x00, 0x00, 0x00
        /*0020*/ 	.byte	0x00, 0x00, 0x00, 0x00


//--------------------- .nv.info._Z17parallelInnerJoinPxS_S_Pixx --------------------------
	.section	.nv.info._Z17parallelInnerJoinPxS_S_Pixx,"",@"SHT_CUDA_INFO"
	.sectionflags	@""
	.align	4


	//----- nvinfo : EIATTR_CUDA_API_VERSION
	.align		4
        /*0000*/ 	.byte	0x04, 0x37
        /*0002*/ 	.short	(.L_25 - .L_24)
.L_24:
        /*0004*/ 	.word	0x00000082


	//----- nvinfo : EIATTR_KPARAM_INFO
	.align		4
.L_25:
        /*0008*/ 	.byte	0x04, 0x17
        /*000a*/ 	.short	(.L_27 - .L_26)
.L_26:
        /*000c*/ 	.word	0x00000000
        /*0010*/ 	.short	0x0005
        /*0012*/ 	.short	0x0028
        /*0014*/ 	.byte	0x00, 0xf0, 0x21, 0x00


	//----- nvinfo : EIATTR_KPARAM_INFO
	.align		4
.L_27:
        /*0018*/ 	.byte	0x04, 0x17
        /*001a*/ 	.short	(.L_29 - .L_28)
.L_28:
        /*001c*/ 	.word	0x00000000
        /*0020*/ 	.short	0x0004
        /*0022*/ 	.short	0x0020
        /*0024*/ 	.byte	0x00, 0xf0, 0x21, 0x00


	//----- nvinfo : EIATTR_KPARAM_INFO
	.align		4
.L_29:
        /*0028*/ 	.byte	0x04, 0x17
        /*002a*/ 	.short	(.L_31 - .L_30)
.L_30:
        /*002c*/ 	.word	0x00000000
        /*0030*/ 	.short	0x0003
        /*0032*/ 	.short	0x0018
        /*0034*/ 	.byte	0x00, 0xf5, 0x21, 0x00


	//----- nvinfo : EIATTR_KPARAM_INFO
	.align		4
.L_31:
        /*0038*/ 	.byte	0x04, 0x17
        /*003a*/ 	.short	(.L_33 - .L_32)
.L_32:
        /*003c*/ 	.word	0x00000000
        /*0040*/ 	.short	0x0002
        /*0042*/ 	.short	0x0010
        /*0044*/ 	.byte	0x00, 0xf5, 0x21, 0x00


	//----- nvinfo : EIATTR_KPARAM_INFO
	.align		4
.L_33:
        /*0048*/ 	.byte	0x04, 0x17
        /*004a*/ 	.short	(.L_35 - .L_34)
.L_34:
        /*004c*/ 	.word	0x00000000
        /*0050*/ 	.short	0x0001
        /*0052*/ 	.short	0x0008
        /*0054*/ 	.byte	0x00, 0xf5, 0x21, 0x00


	//----- nvinfo : EIATTR_KPARAM_INFO
	.align		4
.L_35:
        /*0058*/ 	.byte	0x04, 0x17
        /*005a*/ 	.short	(.L_37 - .L_36)
.L_36:
        /*005c*/ 	.word	0x00000000
        /*0060*/ 	.short	0x0000
        /*0062*/ 	.short	0x0000
        /*0064*/ 	.byte	0x00, 0xf5, 0x21, 0x00


	//----- nvinfo : EIATTR_SPARSE_MMA_MASK
	.align		4
.L_37:
        /*0068*/ 	.byte	0x03, 0x50
        /*006a*/ 	.short	0x0000


	//----- nvinfo : EIATTR_MAXREG_COUNT
	.align		4
        /*006c*/ 	.byte	0x03, 0x1b
        /*006e*/ 	.short	0x00ff


	//----- nvinfo : EIATTR_MERCURY_ISA_VERSION
	.align		4
        /*0070*/ 	.byte	0x03, 0x5f
        /*0072*/ 	.short	0x0101


	//----- nvinfo : EIATTR_INT_WARP_WIDE_INSTR_OFFSETS
	.align		4
        /*0074*/ 	.byte	0x04, 0x31
        /*0076*/ 	.short	(.L_39 - .L_38)


	//   ....[0]....
.L_38:
        /*0078*/ 	.word	0x000002a0


	//   ....[1]....
        /*007c*/ 	.word	0x00000370


	//   ....[2]....
        /*0080*/ 	.word	0x00000440


	//   ....[3]....
        /*0084*/ 	.word	0x00000510


	//   ....[4]....
        /*0088*/ 	.word	0x000005e0


	//   ....[5]....
        /*008c*/ 	.word	0x000006b0


	//   ....[6]....
        /*0090*/ 	.word	0x00000780


	//   ....[7]....
        /*0094*/ 	.word	0x00000850


	//   ....[8]....
        /*0098*/ 	.word	0x00000920


	//   ....[9]....
        /*009c*/ 	.word	0x000009f0


	//   ....[10]....
        /*00a0*/ 	.word	0x00000ac0


	//   ....[11]....
        /*00a4*/ 	.word	0x00000b90


	//   ....[12]....
        /*00a8*/ 	.word	0x00000c60


	//   ....[13]....
        /*00ac*/ 	.word	0x00000d30


	//   ....[14]....
        /*00b0*/ 	.word	0x00000e40


	//   ....[15]....
        /*00b4*/ 	.word	0x00000ef0


	//   ....[16]....
        /*00b8*/ 	.word	0x000010c0


	//   ....[17]....
        /*00bc*/ 	.word	0x00001160


	//   ....[18]....
        /*00c0*/ 	.word	0x00001250


	//   ....[19]....
        /*00c4*/ 	.word	0x00001310


	//   ....[20]....
        /*00c8*/ 	.word	0x000013e0


	//   ....[21]....
        /*00cc*/ 	.word	0x000014a0


	//   ....[22]....
        /*00d0*/ 	.word	0x00001570


	//   ....[23]....
        /*00d4*/ 	.word	0x00001630


	//   ....[24]....
        /*00d8*/ 	.word	0x000017b0


	//   ....[25]....
        /*00dc*/ 	.word	0x00001850


	//   ....[26]....
        /*00e0*/ 	.word	0x00001940


	//   ....[27]....
        /*00e4*/ 	.word	0x00001a00


	//   ....[28]....
        /*00e8*/ 	.word	0x00001b50


	//   ....[29]....
        /*00ec*/ 	.word	0x00001bf0


	//----- nvinfo : EIATTR_VRC_CTA_INIT_COUNT
	.align		4
.L_39:
        /*00f0*/ 	.byte	0x02, 0x4a
	.zero		1
	.zero		1


	//----- nvinfo : EIATTR_EXIT_INSTR_OFFSETS
	.align		4
        /*00f4*/ 	.byte	0x04, 0x1c
        /*00f6*/ 	.short	(.L_41 - .L_40)


	//   ....[0]....
.L_40:
        /*00f8*/ 	.word	0x000000b0


	//   ....[1]....
        /*00fc*/ 	.word	0x00000fc0


	//   ....[2]....
        /*0100*/ 	.word	0x000016d0


	//   ....[3]....
        /*0104*/ 	.word	0x00001ab0


	//   ....[4]....
        /*0108*/ 	.word	0x00001b30


	//   ....[5]....
        /*010c*/ 	.word	0x00001c50


	//----- nvinfo : EIATTR_CRS_STACK_SIZE
	.align		4
.L_41:
        /*0110*/ 	.byte	0x04, 0x1e
        /*0112*/ 	.short	(.L_43 - .L_42)
.L_42:
        /*0114*/ 	.word	0x00000000


	//----- nvinfo : EIATTR_CBANK_PARAM_SIZE
	.align		4
.L_43:
        /*0118*/ 	.byte	0x03, 0x19
        /*011a*/ 	.short	0x0030


	//----- nvinfo : EIATTR_PARAM_CBANK
	.align		4
        /*011c*/ 	.byte	0x04, 0x0a
        /*011e*/ 	.short	(.L_45 - .L_44)
	.align		4
.L_44:
        /*0120*/ 	.word	index@(.nv.constant0._Z17parallelInnerJoinPxS_S_Pixx)
        /*0124*/ 	.short	0x0380
        /*0126*/ 	.short	0x0030


	//----- nvinfo : EIATTR_SW_WAR
	.align		4
.L_45:
        /*0128*/ 	.byte	0x04, 0x36
        /*012a*/ 	.short	(.L_47 - .L_46)
.L_46:
        /*012c*/ 	.word	0x00000008
.L_47:


//--------------------- .nv.info._Z17parallelMergeSortPxS_xx --------------------------
	.section	.nv.info._Z17parallelMergeSortPxS_xx,"",@"SHT_CUDA_INFO"
	.sectionflags	@""
	.align	4


	//----- nvinfo : EIATTR_CUDA_API_VERSION
	.align		4
        /*0000*/ 	.byte	0x04, 0x37
        /*0002*/ 	.short	(.L_49 - .L_48)
.L_48:
        /*0004*/ 	.word	0x00000082


	//----- nvinfo : EIATTR_KPARAM_INFO
	.align		4
.L_49:
        /*0008*/ 	.byte	0x04, 0x17
        /*000a*/ 	.short	(.L_51 - .L_50)
.L_50:
        /*000c*/ 	.word	0x00000000
        /*0010*/ 	.short	0x0003
        /*0012*/ 	.short	0x0018
        /*0014*/ 	.byte	0x00, 0xf0, 0x21, 0x00


	//----- nvinfo : EIATTR_KPARAM_INFO
	.align		4
.L_51:
        /*0018*/ 	.byte	0x04, 0x17
        /*001a*/ 	.short	(.L_53 - .L_52)
.L_52:
        /*001c*/ 	.word	0x00000000
        /*0020*/ 	.short	0x0002
        /*0022*/ 	.short	0x0010
        /*0024*/ 	.byte	0x00, 0xf0, 0x21, 0x00


	//----- nvinfo : EIATTR_KPARAM_INFO
	.align		4
.L_53:
        /*0028*/ 	.byte	0x04, 0x17
        /*002a*/ 	.short	(.L_55 - .L_54)
.L_54:
        /*002c*/ 	.word	0x00000000
        /*0030*/ 	.short	0x0001
        /*0032*/ 	.short	0x0008
        /*0034*/ 	.byte	0x00, 0xf5, 0x21, 0x00


	//----- nvinfo : EIATTR_KPARAM_INFO
	.align		4
.L_55:
        /*0038*/ 	.byte	0x04, 0x17
        /*003a*/ 	.short	(.L_57 - .L_56)
.L_56:
        /*003c*/ 	.word	0x00000000
        /*0040*/ 	.short	0x0000
        /*0042*/ 	.short	0x0000
        /*0044*/ 	.byte	0x00, 0xf5, 0x21, 0x00


	//----- nvinfo : EIATTR_SPARSE_MMA_MASK
	.align		4
.L_57:
        /*0048*/ 	.byte	0x03, 0x50
        /*004a*/ 	.short	0x0000


	//----- nvinfo : EIATTR_MAXREG_COUNT
	.align		4
        /*004c*/ 	.byte	0x03, 0x1b
        /*004e*/ 	.short	0x00ff


	//----- nvinfo : EIATTR_MERCURY_ISA_VERSION
	.align		4
        /*0050*/ 	.byte	0x03, 0x5f
        /*0052*/ 	.short	0x0101


	//----- nvinfo : EIATTR_VRC_CTA_INIT_COUNT
	.align		4
        /*0054*/ 	.byte	0x02, 0x4a
	.zero		1
	.zero		1


	//----- nvinfo : EIATTR_EXIT_INSTR_OFFSETS
	.align		4
        /*0058*/ 	.byte	0x04, 0x1c
        /*005a*/ 	.short	(.L_59 - .L_58)


	//   ....[0]....
.L_58:
        /*005c*/ 	.word	0x000000b0


	//   ....[1]....
        /*0060*/ 	.word	0x000001e0


	//   ....[2]....
        /*0064*/ 	.word	0x00000610


	//----- nvinfo : EIATTR_CRS_STACK_SIZE
	.align		4
.L_59:
        /*0068*/ 	.byte	0x04, 0x1e
        /*006a*/ 	.short	(.L_61 - .L_60)
.L_60:
        /*006c*/ 	.word	0x00000000


	//----- nvinfo : EIATTR_CBANK_PARAM_SIZE
	.align		4
.L_61:
        /*0070*/ 	.byte	0x03, 0x19
        /*0072*/ 	.short	0x0020


	//----- nvinfo : EIATTR_PARAM_CBANK
	.align		4
        /*0074*/ 	.byte	0x04, 0x0a
        /*0076*/ 	.short	(.L_63 - .L_62)
	.align		4
.L_62:
        /*0078*/ 	.word	index@(.nv.constant0._Z17parallelMergeSortPxS_xx)
        /*007c*/ 	.short	0x0380
        /*007e*/ 	.short	0x0020


	//----- nvinfo : EIATTR_SW_WAR
	.align		4
.L_63:
        /*0080*/ 	.byte	0x04, 0x36
        /*0082*/ 	.short	(.L_65 - .L_64)
.L_64:
        /*0084*/ 	.word	0x00000008
.L_65:


//--------------------- .nv.info._Z20parallelLinearSearchPxxS_Pix --------------------------
	.section	.nv.info._Z20parallelLinearSearchPxxS_Pix,"",@"SHT_CUDA_INFO"
	.sectionflags	@""
	.align	4


	//----- nvinfo : EIATTR_CUDA_API_VERSION
	.align		4
        /*0000*/ 	.byte	0x04, 0x37
        /*0002*/ 	.short	(.L_67 - .L_66)
.L_66:
        /*0004*/ 	.word	0x00000082


	//----- nvinfo : EIATTR_KPARAM_INFO
	.align		4
.L_67:
        /*0008*/ 	.byte	0x04, 0x17
        /*000a*/ 	.short	(.L_69 - .L_68)
.L_68:
        /*000c*/ 	.word	0x00000000
        /*0010*/ 	.short	0x0004
        /*0012*/ 	.short	0x0020
        /*0014*/ 	.byte	0x00, 0xf0, 0x21, 0x00


	//----- nvinfo : EIATTR_KPARAM_INFO
	.align		4
.L_69:
        /*0018*/ 	.byte	0x04, 0x17
        /*001a*/ 	.short	(.L_71 - .L_70)
.L_70:
        /*001c*/ 	.word	0x00000000
        /*0020*/ 	.short	0x0003
        /*0022*/ 	.short	0x0018
        /*0024*/ 	.byte	0x00, 0xf5, 0x21, 0x00


	//----- nvinfo : EIATTR_KPARAM_INFO
	.align		4
.L_71:
        /*0028*/ 	.byte	0x04, 0x17
        /*002a*/ 	.short	(.L_73 - .L_72)
.L_72:
        /*002c*/ 	.word	0x00000000
        /*0030*/ 	.short	0x0002
        /*0032*/ 	.short	0x0010
        /*0034*/ 	.byte	0x00, 0xf5, 0x21, 0x00


	//----- nvinfo : EIATTR_KPARAM_INFO
	.align		4
.L_73:
        /*0038*/ 	.byte	0x04, 0x17
        /*003a*/ 	.short	(.L_75 - .L_74)
.L_74:
        /*003c*/ 	.word	0x00000000
        /*0040*/ 	.short	0x0001
        /*0042*/ 	.short	0x0008
        /*0044*/ 	.byte	0x00, 0xf0, 0x21, 0x00


	//----- nvinfo : EIATTR_KPARAM_INFO
	.align		4
.L_75:
        /*0048*/ 	.byte	0x04, 0x17
        /*004a*/ 	.short	(.L_77 - .L_76)
.L_76:
        /*004c*/ 	.word	0x00000000
        /*0050*/ 	.short	0x0000
        /*0052*/ 	.short	0x0000
        /*0054*/ 	.byte	0x00, 0xf5, 0x21, 0x00


	//----- nvinfo : EIATTR_SPARSE_MMA_MASK
	.align		4
.L_77:
        /*0058*/ 	.byte	0x03, 0x50
        /*005a*/ 	.short	0x0000


	//----- nvinfo : EIATTR_MAXREG_COUNT
	.align		4
        /*005c*/ 	.byte	0x03, 0x1b
        /*005e*/ 	.short	0x00ff


	//----- nvinfo : EIATTR_NUM_BARRIERS
	.align		4
        /*0060*/ 	.byte	0x02, 0x4c
        /*0062*/ 	.byte	0x01
	.zero		1


	//----- nvinfo : EIATTR_MERCURY_ISA_VERSION
	.align		4
        /*0064*/ 	.byte	0x03, 0x5f
        /*0066*/ 	.short	0x0101


	//----- nvinfo : EIATTR_INT_WARP_WIDE_INSTR_OFFSETS
	.align		4
        /*0068*/ 	.byte	0x04, 0x31
        /*006a*/ 	.short	(.L_79 - .L_78)


	//   ....[0]....
.L_78:
        /*006c*/ 	.word	0x000001c0


	//   ....[1]....
        /*0070*/ 	.word	0x00000250


	//----- nvinfo : EIATTR_VRC_CTA_INIT_COUNT
	.align		4
.L_79:
        /*0074*/ 	.byte	0x02, 0x4a
	.zero		1
	.zero		1


	//----- nvinfo : EIATTR_EXIT_INSTR_OFFSETS
	.align		4
        /*0078*/ 	.byte	0x04, 0x1c
        /*007a*/ 	.short	(.L_81 - .L_80)


	//   ....[0]....
.L_80:
        /*007c*/ 	.word	0x00000150


	//   ....[1]....
        /*0080*/ 	.word	0x000001a0


	//   ....[2]....
        /*0084*/ 	.word	0x00000280


	//   ....[3]....
        /*0088*/ 	.word	0x000002d0


	//----- nvinfo : EIATTR_CBANK_PARAM_SIZE
	.align		4
.L_81:
        /*008c*/ 	.byte	0x03, 0x19
        /*008e*/ 	.short	0x0028


	//----- nvinfo : EIATTR_PARAM_CBANK
	.align		4
        /*0090*/ 	.byte	0x04, 0x0a
        /*0092*/ 	.short	(.L_83 - .L_82)
	.align		4
.L_82:
        /*0094*/ 	.word	index@(.nv.constant0._Z20parallelLinearSearchPxxS_Pix)
        /*0098*/ 	.short	0x0380
        /*009a*/ 	.short	0x0028


	//----- nvinfo : EIATTR_SW_WAR
	.align		4
.L_83:
        /*009c*/ 	.byte	0x04, 0x36
        /*009e*/ 	.short	(.L_85 - .L_84)
.L_84:
        /*00a0*/ 	.word	0x00000008
.L_85:


//--------------------- .nv.info._Z20parallelBinarySearchPxxxS_ --------------------------
	.section	.nv.info._Z20parallelBinarySearchPxxxS_,"",@"SHT_CUDA_INFO"
	.sectionflags	@""
	.align	4


	//----- nvinfo : EIATTR_CUDA_API_VERSION
	.align		4
        /*0000*/ 	.byte	0x04, 0x37
        /*0002*/ 	.short	(.L_87 - .L_86)
.L_86:
        /*0004*/ 	.word	0x00000082


	//----- nvinfo : EIATTR_KPARAM_INFO
	.align		4
.L_87:
        /*0008*/ 	.byte	0x04, 0x17
        /*000a*/ 	.short	(.L_89 - .L_88)
.L_88:
        /*000c*/ 	.word	0x00000000
        /*0010*/ 	.short	0x0003
        /*0012*/ 	.short	0x0018
        /*0014*/ 	.byte	0x00, 0xf5, 0x21, 0x00


	//----- nvinfo : EIATTR_KPARAM_INFO
	.align		4
.L_89:
        /*0018*/ 	.byte	0x04, 0x17
        /*001a*/ 	.short	(.L_91 - .L_90)
.L_90:
        /*001c*/ 	.word	0x00000000
        /*0020*/ 	.short	0x0002
        /*0022*/ 	.short	0x0010
        /*0024*/ 	.byte	0x00, 0xf0, 0x21, 0x00


	//----- nvinfo : EIATTR_KPARAM_INFO
	.align		4
.L_91:
        /*0028*/ 	.byte	0x04, 0x17
        /*002a*/ 	.short	(.L_93 - .L_92)
.L_92:
        /*002c*/ 	.word	0x00000000
        /*0030*/ 	.short	0x0001
        /*0032*/ 	.short	0x0008
        /*0034*/ 	.byte	0x00, 0xf0, 0x21, 0x00


	//----- nvinfo : EIATTR_KPARAM_INFO
	.align		4
.L_93:
        /*0038*/ 	.byte	0x04, 0x17
        /*003a*/ 	.short	(.L_95 - .L_94)
.L_94:
        /*003c*/ 	.word	0x00000000
        /*0040*/ 	.short	0x0000
        /*0042*/ 	.short	0x0000
        /*0044*/ 	.byte	0x00, 0xf5, 0x21, 0x00


	//----- nvinfo : EIATTR_SPARSE_MMA_MASK
	.align		4
.L_95:
        /*0048*/ 	.byte	0x03, 0x50
        /*004a*/ 	.short	0x0000


	//----- nvinfo : EIATTR_MAXREG_COUNT
	.align		4
        /*004c*/ 	.byte	0x03, 0x1b
        /*004e*/ 	.short	0x00ff


	//----- nvinfo : EIATTR_NUM_BARRIERS
	.align		4
        /*0050*/ 	.byte	0x02, 0x4c
        /*0052*/ 	.byte	0x01
	.zero		1


	//----- nvinfo : EIATTR_MERCURY_ISA_VERSION
	.align		4
        /*0054*/ 	.byte	0x03, 0x5f
        /*0056*/ 	.short	0x0101


	//----- nvinfo : EIATTR_VRC_CTA_INIT_COUNT
	.align		4
        /*0058*/ 	.byte	0x02, 0x4a
	.zero		1
	.zero		1


	//----- nvinfo : EIATTR_EXIT_INSTR_OFFSETS
	.align		4
        /*005c*/ 	.byte	0x04, 0x1c
        /*005e*/ 	.short	(.L_97 - .L_96)


	//   ....[0]....
.L_96:
        /*0060*/ 	.word	0x00000930


	//   ....[1]....
        /*0064*/ 	.word	0x00000970


	//----- nvinfo : EIATTR_CRS_STACK_SIZE
	.align		4
.L_97:
        /*0068*/ 	.byte	0x04, 0x1e
        /*006a*/ 	.short	(.L_99 - .L_98)
.L_98:
        /*006c*/ 	.word	0x00000000


	//----- nvinfo : EIATTR_CBANK_PARAM_SIZE
	.align		4
.L_99:
        /*0070*/ 	.byte	0x03, 0x19
        /*0072*/ 	.short	0x0020


	//----- nvinfo : EIATTR_PARAM_CBANK
	.align		4
        /*0074*/ 	.byte	0x04, 0x0a
        /*0076*/ 	.short	(.L_101 - .L_100)
	.align		4
.L_100:
        /*0078*/ 	.word	index@(.nv.constant0._Z20parallelBinarySearchPxxxS_)
        /*007c*/ 	.short	0x0380
        /*007e*/ 	.short	0x0020


	//----- nvinfo : EIATTR_SW_WAR
	.align		4
.L_101:
        /*0080*/ 	.byte	0x04, 0x36
        /*0082*/ 	.short	(.L_103 - .L_102)
.L_102:
        /*0084*/ 	.word	0x00000008
.L_103:


//--------------------- .nv.callgraph             --------------------------
	.section	.nv.callgraph,"",@"SHT_CUDA_CALLGRAPH"
	.align	4
	.sectionentsize	8
	.align		4
        /*0000*/ 	.word	0x00000000
	.align		4
        /*0004*/ 	.word	0xffffffff
	.align		4
        /*0008*/ 	.word	0x00000000
	.align		4
        /*000c*/ 	.word	0xfffffffe
	.align		4
        /*0010*/ 	.word	0x00000000
	.align		4
        /*0014*/ 	.word	0xfffffffd
	.align		4
        /*0018*/ 	.word	0x00000000
	.align		4
        /*001c*/ 	.word	0xfffffffc


//--------------------- .text._Z17parallelInnerJoinPxS_S_Pixx --------------------------
	.section	.text._Z17parallelInnerJoinPxS_S_Pixx,"ax",@progbits
	.align	128
        .global         _Z17parallelInnerJoinPxS_S_Pixx
        .type           _Z17parallelInnerJoinPxS_S_Pixx,@function
        .size           _Z17parallelInnerJoinPxS_S_Pixx,(.L_x_58 - _Z17parallelInnerJoinPxS_S_Pixx)
        .other          _Z17parallelInnerJoinPxS_S_Pixx,@"STO_CUDA_ENTRY STV_DEFAULT"
_Z17parallelInnerJoinPxS_S_Pixx:
.text._Z17parallelInnerJoinPxS_S_Pixx:
[----:B------:R-:W-:Y:S01]  /*0000*/  LDC R1, c[0x0][0x37c] ;  /* 0x0000df00ff017b82 */ /* 0x000fe20000000800 */
[----:B------:R-:W0:Y:S07]  /*0010*/  S2R R3, SR_TID.X ;  /* 0x0000000000037919 */ /* 0x000e2e0000002100 */
[----:B------:R-:W0:Y:S08]  /*0020*/  S2UR UR4, SR_CTAID.X ;  /* 0x00000000000479c3 */ /* 0x000e300000002500 */
[----:B------:R-:W0:Y:S08]  /*0030*/  LDC R2, c[0x0][0x360] ;  /* 0x0000d800ff027b82 */ /* 0x000e300000000800 */
[----:B------:R-:W1:Y:S08]  /*0040*/  LDC.64 R10, c[0x0][0x3a8] ;  /* 0x0000ea00ff0a7b82 */ /* 0x000e700000000a00 */
[----:B------:R-:W2:Y:S01]  /*0050*/  LDC.64 R4, c[0x0][0x3a0] ;  /* 0x0000e800ff047b82 */ /* 0x000ea20000000a00 */
[----:B0-----:R-:W-:Y:S01]  /*0060*/  IMAD R2, R2, UR4, R3 ;  /* 0x0000000402027c24 */ /* 0x001fe2000f8e0203 */
[----:B-1----:R-:W-:-:S04]  /*0070*/  ISETP.GE.U32.AND P1, PT, R10, 0x1, PT ;  /* 0x000000010a00780c */ /* 0x002fc80003f26070 */
[----:B------:R-:W-:Y:S02]  /*0080*/  ISETP.GE.AND.EX P1, PT, R11, RZ, PT, P1 ;  /* 0x000000ff0b00720c */ /* 0x000fe40003f26310 */
[----:B--2---:R-:W-:-:S04]  /*0090*/  ISETP.GE.U32.AND P0, PT, R2, R4, PT ;  /* 0x000000040200720c */ /* 0x004fc80003f06070 */
[----:B------:R-:W-:-:S13]  /*00a0*/  ISETP.GE.OR.EX P0, PT, RZ, R5, !P1, P0 ;  /* 0x00000005ff00720c */ /* 0x000fda0004f06700 */
[----:B------:R-:W-:Y:S05]  /*00b0*/  @P0 EXIT ;  /* 0x000000000000094d */ /* 0x000fea0003800000 */
[----:B------:R-:W0:Y:S01]  /*00c0*/  LDCU.64 UR4, c[0x0][0x380] ;  /* 0x00007000ff0477ac */ /* 0x000e220008000a00 */
[C---:B------:R-:W-:Y:S01]  /*00d0*/  ISETP.GE.U32.AND P0, PT, R10.reuse, 0x8, PT ;  /* 0x000000080a00780c */ /* 0x040fe20003f06070 */
[----:B------:R-:W-:Y:S01]  /*00e0*/  IMAD.MOV.U32 R0, RZ, RZ, RZ ;  /* 0x000000ffff007224 */ /* 0x000fe200078e00ff */
[----:B------:R-:W-:Y:S01]  /*00f0*/  LOP3.LUT R13, R10, 0x7, RZ, 0xc0, !PT ;  /* 0x000000070a0d7812 */ /* 0x000fe200078ec0ff */
[----:B------:R-:W1:Y:S01]  /*0100*/  LDCU.64 UR6, c[0x0][0x358] ;  /* 0x00006b00ff0677ac */ /* 0x000e620008000a00 */
[----:B------:R-:W-:Y:S01]  /*0110*/  ISETP.GE.U32.AND.EX P0, PT, R11, RZ, PT, P0 ;  /* 0x000000ff0b00720c */ /* 0x000fe20003f06100 */
[----:B------:R-:W-:Y:S02]  /*0120*/  IMAD.MOV.U32 R7, RZ, RZ, RZ ;  /* 0x000000ffff077224 */ /* 0x000fe400078e00ff */
[----:B------:R-:W-:Y:S01]  /*0130*/  IMAD.MOV.U32 R3, RZ, RZ, RZ ;  /* 0x000000ffff037224 */ /* 0x000fe200078e00ff */
[----:B0-----:R-:W-:-:S04]  /*0140*/  LEA R4, P1, R2, UR4, 0x3 ;  /* 0x0000000402047c11 */ /* 0x001fc8000f8218ff */
[----:B------:R-:W-:-:S05]  /*0150*/  LEA.HI.X R5, R2, UR5, RZ, 0x3, P1 ;  /* 0x0000000502057c11 */ /* 0x000fca00088f1cff */
[----:B-1----:R-:W-:Y:S05]  /*0160*/  @!P0 BRA `(.L_x_0) ;  /* 0x0000000c008c8947 */ /* 0x002fea0003800000 */
[----:B------:R-:W0:Y:S01]  /*0170*/  LDCU.64 UR4, c[0x0][0x388] ;  /* 0x00007100ff0477ac */ /* 0x000e220008000a00 */
[----:B------:R-:W1:Y:S01]  /*0180*/  LDC.64 R8, c[0x0][0x390] ;  /* 0x0000e400ff087b82 */ /* 0x000e620000000a00 */
[----:B------:R-:W-:Y:S02]  /*0190*/  LOP3.LUT R0, R10, 0xfffffff8, RZ, 0xc0, !PT ;  /* 0xfffffff80a007812 */ /* 0x000fe400078ec0ff */
[----:B------:R-:W-:Y:S01]  /*01a0*/  LOP3.LUT R7, R11, 0x7fffffff, RZ, 0xc0, !PT ;  /* 0x7fffffff0b077812 */ /* 0x000fe200078ec0ff */
[----:B------:R-:W-:Y:S02]  /*01b0*/  UMOV UR9, 0x7 ;  /* 0x0000000700097882 */ /* 0x000fe40000000000 */
[----:B------:R-:W-:Y:S02]  /*01c0*/  IMAD.MOV.U32 R6, RZ, RZ, R0 ;  /* 0x000000ffff067224 */ /* 0x000fe400078e0000 */
[----:B------:R-:W-:Y:S01]  /*01d0*/  IMAD.MOV.U32 R12, RZ, RZ, R7 ;  /* 0x000000ffff0c7224 */ /* 0x000fe200078e0007 */
[----:B0-----:R-:W-:-:S04]  /*01e0*/  UIADD3 UR4, UP0, UPT, UR4, 0x20, URZ ;  /* 0x0000002004047890 */ /* 0x001fc8000ff1e0ff */
[----:B------:R-:W-:Y:S02]  /*01f0*/  UIADD3.X UR5, UPT, UPT, URZ, UR5, URZ, UP0, !UPT ;  /* 0x00000005ff057290 */ /* 0x000fe400087fe4ff */
[----:B------:R-:W-:Y:S01]  /*0200*/  IMAD.U32 R10, RZ, RZ, UR4 ;  /* 0x00000004ff0a7e24 */ /* 0x000fe2000f8e00ff */
[----:B------:R-:W-:-:S03]  /*0210*/  UMOV UR4, URZ ;  /* 0x000000ff00047c82 */ /* 0x000fc60008000000 */
[----:B------:R-:W-:-:S07]  /*0220*/  IMAD.U32 R11, RZ, RZ, UR5 ;  /* 0x00000005ff0b7e24 */ /* 0x000fce000f8e00ff */
.L_x_17:
[----:B0-----:R-:W2:Y:S04]  /*0230*/  LDG.E.64 R14, desc[UR6][R4.64] ;  /* 0x00000006040e7981 */ /* 0x001ea8000c1e1b00 */
[----:B------:R-:W2:Y:S01]  /*0240*/  LDG.E.64 R16, desc[UR6][R10.64+-0x20] ;  /* 0xffffe0060a107981 */ /* 0x000ea2000c1e1b00 */
[----:B------:R-:W-:Y:S01]  /*0250*/  BSSY.RECONVERGENT B0, `(.L_x_1) ;  /* 0x0000018000007945 */ /* 0x000fe20003800200 */
[----:B--2---:R-:W-:-:S04]  /*0260*/  ISETP.NE.U32.AND P0, PT, R14, R16, PT ;  /* 0x000000100e00720c */ /* 0x004fc80003f05070 */
[----:B------:R-:W-:-:S13]  /*0270*/  ISETP.NE.AND.EX P0, PT, R15, R17, PT, P0 ;  /* 0x000000110f00720c */ /* 0x000fda0003f05300 */
[----:B------:R-:W-:Y:S05]  /*0280*/  @P0 BRA `(.L_x_2) ;  /* 0x0000000000500947 */ /* 0x000fea0003800000 */
[----:B------:R-:W0:Y:S01]  /*0290*/  S2R R17, SR_LANEID ;  /* 0x0000000000117919 */ /* 0x000e220000000000 */
[----:B------:R-:W-:Y:S01]  /*02a0*/  VOTEU.ANY UR5, UPT, PT ;  /* 0x0000000000057886 */ /* 0x000fe200038e0100 */
[----:B------:R-:W2:Y:S01]  /*02b0*/  LDC.64 R14, c[0x0][0x398] ;  /* 0x0000e600ff0e7b82 */ /* 0x000ea20000000a00 */
[----:B------:R-:W0:Y:S08]  /*02c0*/  FLO.U32 R20, UR5 ;  /* 0x0000000500147d00 */ /* 0x000e3000080e0000 */
[----:B------:R-:W2:Y:S01]  /*02d0*/  POPC R21, UR5 ;  /* 0x0000000500157d09 */ /* 0x000ea20008000000 */
[----:B0-----:R-:W-:-:S13]  /*02e0*/  ISETP.EQ.U32.AND P0, PT, R20, R17, PT ;  /* 0x000000111400720c */ /* 0x001fda0003f02070 */
[----:B--2---:R-:W2:Y:S01]  /*02f0*/  @P0 ATOMG.E.ADD.STRONG.GPU PT, R15, desc[UR6][R14.64], R21 ;  /* 0x800000150e0f09a8 */ /* 0x004ea200081ef106 */
[----:B------:R-:W0:Y:S02]  /*0300*/  S2R R16, SR_LTMASK ;  /* 0x0000000000107919 */ /* 0x000e240000003900 */
[----:B0-----:R-:W-:Y:S01]  /*0310*/  LOP3.LUT R22, R16, UR5, RZ, 0xc0, !PT ;  /* 0x0000000510167c12 */ /* 0x001fe2000f8ec0ff */
[----:B------:R-:W-:-:S04]  /*0320*/  UIADD3 UR5, UP0, UPT, UR9, -0x7, URZ ;  /* 0xfffffff909057890 */ /* 0x000fc8000ff1e0ff */
[----:B------:R-:W-:Y:S01]  /*0330*/  UIADD3.X UR8, UPT, UPT, UR4, -0x1, URZ, UP0, !UPT ;  /* 0xffffffff04087890 */ /* 0x000fe200087fe4ff */
[----:B------:R-:W0:Y:S01]  /*0340*/  POPC R22, R22 ;  /* 0x0000001600167309 */ /* 0x000e220000000000 */
[----:B------:R-:W-:-:S04]  /*0350*/  IMAD.U32 R18, RZ, RZ, UR5 ;  /* 0x00000005ff127e24 */ /* 0x000fc8000f8e00ff */
[----:B------:R-:W-:Y:S01]  /*0360*/  IMAD.U32 R19, RZ, RZ, UR8 ;  /* 0x00000008ff137e24 */ /* 0x000fe2000f8e00ff */
[----:B--2---:R-:W0:Y:S02]  /*0370*/  SHFL.IDX PT, R17, R15, R20, 0x1f ;  /* 0x00001f140f117589 */ /* 0x004e2400000e0000 */
[----:B0-----:R-:W-:-:S04]  /*0380*/  IMAD.IADD R17, R17, 0x1, R22 ;  /* 0x0000000111117824 */ /* 0x001fc800078e0216 */
[----:B-1----:R-:W-:-:S05]  /*0390*/  IMAD.WIDE R16, R17, 0x10, R8 ;  /* 0x0000001011107825 */ /* 0x002fca00078e0208 */
[----:B------:R0:W-:Y:S04]  /*03a0*/  STG.E.64 desc[UR6][R16.64+0x8], R18 ;  /* 0x0000081210007986 */ /* 0x0001e8000c101b06 */
[----:B------:R0:W-:Y:S04]  /*03b0*/  STG.E.64 desc[UR6][R16.64], R2 ;  /* 0x0000000210007986 */ /* 0x0001e8000c101b06 */
[----:B------:R0:W5:Y:S02]  /*03c0*/  LDG.E.64 R14, desc[UR6][R4.64] ;  /* 0x00000006040e7981 */ /* 0x000164000c1e1b00 */
.L_x_2:
[----:B------:R-:W-:Y:S05]  /*03d0*/  BSYNC.RECONVERGENT B0 ;  /* 0x0000000000007941 */ /* 0x000fea0003800200 */
.L_x_1:
[----:B0-----:R-:W2:Y:S01]  /*03e0*/  LDG.E.64 R16, desc[UR6][R10.64+-0x18] ;  /* 0xffffe8060a107981 */ /* 0x001ea2000c1e1b00 */
[----:B------:R-:W-:Y:S01]  /*03f0*/  BSSY.RECONVERGENT B0, `(.L_x_3) ;  /* 0x0000018000007945 */ /* 0x000fe20003800200 */
[----:B--2--5:R-:W-:-:S04]  /*0400*/  ISETP.NE.U32.AND P0, PT, R14, R16, PT ;  /* 0x000000100e00720c */ /* 0x024fc80003f05070 */
        /* <DEDUP_REMOVED lines=22> */
.L_x_4:
[----:B------:R-:W-:Y:S05]  /*0570*/  BSYNC.RECONVERGENT B0 ;  /* 0x0000000000007941 */ /* 0x000fea0003800200 */
.L_x_3:
        /* <DEDUP_REMOVED lines=25> */
.L_x_6:
[----:B------:R-:W-:Y:S05]  /*0710*/  BSYNC.RECONVERGENT B0 ;  /* 0x0000000000007941 */ /* 0x000fea0003800200 */
.L_x_5:
        /* <DEDUP_REMOVED lines=25> */
.L_x_8:
[----:B------:R-:W-:Y:S05]  /*08b0*/  BSYNC.RECONVERGENT B0 ;  /* 0x0000000000007941 */ /* 0x000fea0003800200 */
.L_x_7:
        /* <DEDUP_REMOVED lines=25> */
.L_x_10:
[----:B------:R-:W-:Y:S05]  /*0a50*/  BSYNC.RECONVERGENT B0 ;  /* 0x0000000000007941 */ /* 0x000fea0003800200 */
.L_x_9:
        /* <DEDUP_REMOVED lines=25> */
.L_x_12:
[----:B------:R-:W-:Y:S05]  /*0bf0*/  BSYNC.RECONVERGENT B0 ;  /* 0x0000000000007941 */ /* 0x000fea0003800200 */
.L_x_11:
        /* <DEDUP_REMOVED lines=25> */
.L_x_14:
[----:B------:R-:W-:Y:S05]  /*0d90*/  BSYNC.RECONVERGENT B0 ;  /* 0x0000000000007941 */ /* 0x000fea0003800200 */
.L_x_13:
[----:B0-----:R-:W2:Y:S01]  /*0da0*/  LDG.E.64 R16, desc[UR6][R10.64+0x18] ;  /* 0x000018060a107981 */ /* 0x001ea2000c1e1b00 */
[----:B------:R-:W-:Y:S01]  /*0db0*/  IADD3 R6, P0, PT, R6, -0x8, RZ ;  /* 0xfffffff806067810 */ /* 0x000fe20007f1e0ff */
[----:B------:R-:W-:Y:S03]  /*0dc0*/  BSSY.RECONVERGENT B0, `(.L_x_15) ;  /* 0x0000018000007945 */ /* 0x000fe60003800200 */
[----:B------:R-:W-:Y:S02]  /*0dd0*/  IADD3.X R12, PT, PT, R12, -0x1, RZ, P0, !PT ;  /* 0xffffffff0c0c7810 */ /* 0x000fe400007fe4ff */
[----:B------:R-:W-:-:S04]  /*0de0*/  ISETP.NE.U32.AND P0, PT, R6, RZ, PT ;  /* 0x000000ff0600720c */ /* 0x000fc80003f05070 */
[----:B------:R-:W-:Y:S02]  /*0df0*/  ISETP.NE.AND.EX P0, PT, R12, RZ, PT, P0 ;  /* 0x000000ff0c00720c */ /* 0x000fe40003f05300 */
        /* <DEDUP_REMOVED lines=10> */
[----:B------:R-:W-:Y:S02]  /*0ea0*/  IMAD.U32 R16, RZ, RZ, UR9 ;  /* 0x00000009ff107e24 */ /* 0x000fe4000f8e00ff */
[----:B------:R-:W-:Y:S01]  /*0eb0*/  IMAD.U32 R17, RZ, RZ, UR4 ;  /* 0x00000004ff117e24 */ /* 0x000fe2000f8e00ff */
[----:B------:R-:W0:Y:S02]  /*0ec0*/  S2R R22, SR_LTMASK ;  /* 0x0000000000167919 */ /* 0x000e240000003900 */
[----:B0-----:R-:W-:-:S06]  /*0ed0*/  LOP3.LUT R22, R22, UR5, RZ, 0xc0, !PT ;  /* 0x0000000516167c12 */ /* 0x001fcc000f8ec0ff */
[----:B------:R-:W0:Y:S01]  /*0ee0*/  POPC R22, R22 ;  /* 0x0000001600167309 */ /* 0x000e220000000000 */
[----:B--2---:R-:W0:Y:S02]  /*0ef0*/  SHFL.IDX PT, R15, R19, R20, 0x1f ;  /* 0x00001f14130f7589 */ /* 0x004e2400000e0000 */
[----:B0-----:R-:W-:-:S04]  /*0f00*/  IMAD.IADD R15, R15, 0x1, R22 ;  /* 0x000000010f0f7824 */ /* 0x001fc800078e0216 */
[----:B-1----:R-:W-:-:S05]  /*0f10*/  IMAD.WIDE R14, R15, 0x10, R8 ;  /* 0x000000100f0e7825 */ /* 0x002fca00078e0208 */
[----:B------:R0:W-:Y:S04]  /*0f20*/  STG.E.64 desc[UR6][R14.64+0x8], R16 ;  /* 0x000008100e007986 */ /* 0x0001e8000c101b06 */
[----:B------:R0:W-:Y:S02]  /*0f30*/  STG.E.64 desc[UR6][R14.64], R2 ;  /* 0x000000020e007986 */ /* 0x0001e4000c101b06 */
.L_x_16:
[----:B------:R-:W-:Y:S05]  /*0f40*/  BSYNC.RECONVERGENT B0 ;  /* 0x0000000000007941 */ /* 0x000fea0003800200 */
.L_x_15:
[----:B------:R-:W-:Y:S01]  /*0f50*/  UIADD3 UR9, UP0, UPT, UR9, 0x8, URZ ;  /* 0x0000000809097890 */ /* 0x000fe2000ff1e0ff */
[----:B------:R-:W-:-:S03]  /*0f60*/  IADD3 R10, P1, PT, R10, 0x40, RZ ;  /* 0x000000400a0a7810 */ /* 0x000fc60007f3e0ff */
[----:B------:R-:W-:Y:S02]  /*0f70*/  UIADD3.X UR4, UPT, UPT, URZ, UR4, URZ, UP0, !UPT ;  /* 0x00000004ff047290 */ /* 0x000fe400087fe4ff */
[----:B------:R-:W-:Y:S01]  /*0f80*/  IMAD.X R11, RZ, RZ, R11, P1 ;  /* 0x000000ffff0b7224 */ /* 0x000fe200008e060b */
[----:B------:R-:W-:Y:S09]  /*0f90*/  @P0 BRA `(.L_x_17) ;  /* 0xfffffff000a40947 */ /* 0x000ff2000383ffff */
.L_x_0:
[----:B------:R-:W-:-:S04]  /*0fa0*/  ISETP.NE.U32.AND P0, PT, R13, RZ, PT ;  /* 0x000000ff0d00720c */ /* 0x000fc80003f05070 */
[----:B------:R-:W-:-:S13]  /*0fb0*/  ISETP.NE.AND.EX P0, PT, RZ, RZ, PT, P0 ;  /* 0x000000ffff00720c */ /* 0x000fda0003f05300 */
[----:B------:R-:W-:Y:S05]  /*0fc0*/  @!P0 EXIT ;  /* 0x000000000000894d */ /* 0x000fea0003800000 */
[----:B------:R-:W0:Y:S01]  /*0fd0*/  LDC R6, c[0x0][0x3a8] ;  /* 0x0000ea00ff067b82 */ /* 0x000e220000000800 */
[----:B------:R-:W-:-:S04]  /*0fe0*/  ISETP.GE.U32.AND P0, PT, R13, 0x4, PT ;  /* 0x000000040d00780c */ /* 0x000fc80003f06070 */
[----:B------:R-:W-:Y:S02]  /*0ff0*/  ISETP.GE.U32.AND.EX P0, PT, RZ, RZ, PT, P0 ;  /* 0x000000ffff00720c */ /* 0x000fe40003f06100 */
[----:B0-----:R-:W-:-:S11]  /*1000*/  LOP3.LUT R14, R6, 0x3, RZ, 0xc0, !PT ;  /* 0x00000003060e7812 */ /* 0x001fd600078ec0ff */
[----:B------:R-:W-:Y:S05]  /*1010*/  @!P0 BRA `(.L_x_18) ;  /* 0x0000000400a48947 */ /* 0x000fea0003800000 */
[----:B-1----:R-:W0:Y:S01]  /*1020*/  LDC.64 R8, c[0x0][0x388] ;  /* 0x0000e200ff087b82 */ /* 0x002e220000000a00 */
[----:B------:R-:W2:Y:S01]  /*1030*/  LDG.E.64 R12, desc[UR6][R4.64] ;  /* 0x00000006040c7981 */ /* 0x000ea2000c1e1b00 */
[----:B0-----:R-:W-:-:S04]  /*1040*/  LEA R8, P0, R0, R8, 0x3 ;  /* 0x0000000800087211 */ /* 0x001fc800078018ff */
[----:B------:R-:W-:-:S05]  /*1050*/  LEA.HI.X R9, R0, R9, R7, 0x3, P0 ;  /* 0x0000000900097211 */ /* 0x000fca00000f1c07 */
[----:B------:R-:W2:Y:S01]  /*1060*/  LDG.E.64 R10, desc[UR6][R8.64] ;  /* 0x00000006080a7981 */ /* 0x000ea2000c1e1b00 */
[----:B------:R-:W-:Y:S01]  /*1070*/  BSSY.RECONVERGENT B0, `(.L_x_19) ;  /* 0x0000017000007945 */ /* 0x000fe20003800200 */
[----:B--2---:R-:W-:-:S04]  /*1080*/  ISETP.NE.U32.AND P0, PT, R12, R10, PT ;  /* 0x0000000a0c00720c */ /* 0x004fc80003f05070 */
[----:B------:R-:W-:-:S13]  /*1090*/  ISETP.NE.AND.EX P0, PT, R13, R11, PT, P0 ;  /* 0x0000000b0d00720c */ /* 0x000fda0003f05300 */
[----:B------:R-:W-:Y:S05]  /*10a0*/  @P0 BRA `(.L_x_20) ;  /* 0x00000000004c0947 */ /* 0x000fea0003800000 */
[----:B------:R-:W0:Y:S01]  /*10b0*/  S2R R11, SR_LANEID ;  /* 0x00000000000b7919 */ /* 0x000e220000000000 */
[----:B------:R-:W-:Y:S01]  /*10c0*/  VOTEU.ANY UR4, UPT, PT ;  /* 0x0000000000047886 */ /* 0x000fe200038e0100 */
[----:B------:R-:W1:Y:S01]  /*10d0*/  LDC.64 R12, c[0x0][0x398] ;  /* 0x0000e600ff0c7b82 */ /* 0x000e620000000a00 */
[----:B------:R-:W0:Y:S08]  /*10e0*/  FLO.U32 R16, UR4 ;  /* 0x0000000400107d00 */ /* 0x000e3000080e0000 */
[----:B------:R-:W1:Y:S01]  /*10f0*/  POPC R17, UR4 ;  /* 0x0000000400117d09 */ /* 0x000e620008000000 */
[----:B0-----:R-:W-:Y:S01]  /*1100*/  ISETP.EQ.U32.AND P0, PT, R16, R11, PT ;  /* 0x0000000b1000720c */ /* 0x001fe20003f02070 */
[----:B------:R-:W0:Y:S01]  /*1110*/  S2R R18, SR_LTMASK ;  /* 0x0000000000127919 */ /* 0x000e220000003900 */
[----:B------:R-:W2:Y:S11]  /*1120*/  LDC.64 R10, c[0x0][0x390] ;  /* 0x0000e400ff0a7b82 */ /* 0x000eb60000000a00 */
[----:B-1----:R-:W3:Y:S01]  /*1130*/  @P0 ATOMG.E.ADD.STRONG.GPU PT, R17, desc[UR6][R12.64], R17 ;  /* 0x800000110c1109a8 */ /* 0x002ee200081ef106 */
[----:B0-----:R-:W-:-:S06]  /*1140*/  LOP3.LUT R18, R18, UR4, RZ, 0xc0, !PT ;  /* 0x0000000412127c12 */ /* 0x001fcc000f8ec0ff */
[----:B------:R-:W0:Y:S01]  /*1150*/  POPC R18, R18 ;  /* 0x0000001200127309 */ /* 0x000e220000000000 */
[----:B---3--:R1:W0:Y:S02]  /*1160*/  SHFL.IDX PT, R15, R17, R16, 0x1f ;  /* 0x00001f10110f7589 */ /* 0x00822400000e0000 */
[----:B-1----:R-:W-:Y:S02]  /*1170*/  IMAD.MOV.U32 R16, RZ, RZ, R0 ;  /* 0x000000ffff107224 */ /* 0x002fe400078e0000 */
[----:B------:R-:W-:Y:S02]  /*1180*/  IMAD.MOV.U32 R17, RZ, RZ, R7 ;  /* 0x000000ffff117224 */ /* 0x000fe400078e0007 */
[----:B0-----:R-:W-:-:S04]  /*1190*/  IMAD.IADD R15, R15, 0x1, R18 ;  /* 0x000000010f0f7824 */ /* 0x001fc800078e0212 */
[----:B--2---:R-:W-:-:S05]  /*11a0*/  IMAD.WIDE R10, R15, 0x10, R10 ;  /* 0x000000100f0a7825 */ /* 0x004fca00078e020a */
[----:B------:R0:W-:Y:S04]  /*11b0*/  STG.E.64 desc[UR6][R10.64+0x8], R16 ;  /* 0x000008100a007986 */ /* 0x0001e8000c101b06 */
[----:B------:R0:W-:Y:S04]  /*11c0*/  STG.E.64 desc[UR6][R10.64], R2 ;  /* 0x000000020a007986 */ /* 0x0001e8000c101b06 */
[----:B------:R0:W5:Y:S02]  /*11d0*/  LDG.E.64 R12, desc[UR6][R4.64] ;  /* 0x00000006040c7981 */ /* 0x000164000c1e1b00 */
.L_x_20:
[----:B------:R-:W-:Y:S05]  /*11e0*/  BSYNC.RECONVERGENT B0 ;  /* 0x0000000000007941 */ /* 0x000fea0003800200 */
.L_x_19:
[----:B0-----:R-:W2:Y:S01]  /*11f0*/  LDG.E.64 R10, desc[UR6][R8.64+0x8] ;  /* 0x00000806080a7981 */ /* 0x001ea2000c1e1b00 */
[----:B------:R-:W-:Y:S01]  /*1200*/  BSSY.RECONVERGENT B0, `(.L_x_21) ;  /* 0x0000017000007945 */ /* 0x000fe20003800200 */
[----:B--2--5:R-:W-:-:S04]  /*1210*/  ISETP.NE.U32.AND P0, PT, R12, R10, PT ;  /* 0x0000000a0c00720c */ /* 0x024fc80003f05070 */
        /* <DEDUP_REMOVED lines=11> */
[----:B------:R-:W-:-:S05]  /*12d0*/  IADD3 R16, P0, PT, R0, 0x1, RZ ;  /* 0x0000000100107810 */ /* 0x000fca0007f1e0ff */
[----:B------:R-:W-:Y:S01]  /*12e0*/  IMAD.X R17, RZ, RZ, R7, P0 ;  /* 0x000000ffff117224 */ /* 0x000fe200000e0607 */
[----:B0-----:R-:W-:-:S06]  /*12f0*/  LOP3.LUT R20, R20, UR4, RZ, 0xc0, !PT ;  /* 0x0000000414147c12 */ /* 0x001fcc000f8ec0ff */
[----:B------:R-:W0:Y:S01]  /*1300*/  POPC R20, R20 ;  /* 0x0000001400147309 */ /* 0x000e220000000000 */
[----:B---3--:R-:W0:Y:S02]  /*1310*/  SHFL.IDX PT, R15, R19, R18, 0x1f ;  /* 0x00001f12130f7589 */ /* 0x008e2400000e0000 */
[----:B0-----:R-:W-:-:S04]  /*1320*/  IMAD.IADD R15, R15, 0x1, R20 ;  /* 0x000000010f0f7824 */ /* 0x001fc800078e0214 */
[----:B--2---:R-:W-:-:S05]  /*1330*/  IMAD.WIDE R10, R15, 0x10, R10 ;  /* 0x000000100f0a7825 */ /* 0x004fca00078e020a */
[----:B------:R0:W-:Y:S04]  /*1340*/  STG.E.64 desc[UR6][R10.64+0x8], R16 ;  /* 0x000008100a007986 */ /* 0x0001e8000c101b06 */
[----:B------:R0:W-:Y:S04]  /*1350*/  STG.E.64 desc[UR6][R10.64], R2 ;  /* 0x000000020a007986 */ /* 0x0001e8000c101b06 */
[----:B------:R0:W5:Y:S02]  /*1360*/  LDG.E.64 R12, desc[UR6][R4.64] ;  /* 0x00000006040c7981 */ /* 0x000164000c1e1b00 */
.L_x_22:
[----:B------:R-:W-:Y:S05]  /*1370*/  BSYNC.RECONVERGENT B0 ;  /* 0x0000000000007941 */ /* 0x000fea0003800200 */
.L_x_21:
        /* <DEDUP_REMOVED lines=24> */
.L_x_24:
[----:B------:R-:W-:Y:S05]  /*1500*/  BSYNC.RECONVERGENT B0 ;  /* 0x0000000000007941 */ /* 0x000fea0003800200 */
.L_x_23:
[----:B------:R-:W2:Y:S01]  /*1510*/  LDG.E.64 R8, desc[UR6][R8.64+0x18] ;  /* 0x0000180608087981 */ /* 0x000ea2000c1e1b00 */
[----:B------:R-:W-:Y:S01]  /*1520*/  BSSY.RECONVERGENT B0, `(.L_x_25) ;  /* 0x0000016000007945 */ /* 0x000fe20003800200 */
[----:B--2--5:R-:W-:-:S04]  /*1530*/  ISETP.NE.U32.AND P0, PT, R12, R8, PT ;  /* 0x000000080c00720c */ /* 0x024fc80003f05070 */
[----:B------:R-:W-:-:S13]  /*1540*/  ISETP.NE.AND.EX P0, PT, R13, R9, PT, P0 ;  /* 0x000000090d00720c */ /* 0x000fda0003f05300 */
[----:B------:R-:W-:Y:S05]  /*1550*/  @P0 BRA `(.L_x_26) ;  /* 0x0000000000480947 */ /* 0x000fea0003800000 */
[----:B------:R-:W1:Y:S01]  /*1560*/  S2R R9, SR_LANEID ;  /* 0x0000000000097919 */ /* 0x000e620000000000 */
[----:B------:R-:W-:Y:S01]  /*1570*/  VOTEU.ANY UR4, UPT, PT ;  /* 0x0000000000047886 */ /* 0x000fe200038e0100 */
[----:B------:R-:W2:Y:S01]  /*1580*/  LDC.64 R12, c[0x0][0x398] ;  /* 0x0000e600ff0c7b82 */ /* 0x000ea20000000a00 */
[----:B0-----:R-:W1:Y:S08]  /*1590*/  FLO.U32 R16, UR4 ;  /* 0x0000000400107d00 */ /* 0x001e7000080e0000 */
[----:B------:R-:W2:Y:S01]  /*15a0*/  POPC R17, UR4 ;  /* 0x0000000400117d09 */ /* 0x000ea20008000000 */
[----:B-1----:R-:W-:Y:S01]  /*15b0*/  ISETP.EQ.U32.AND P0, PT, R16, R9, PT ;  /* 0x000000091000720c */ /* 0x002fe20003f02070 */
[----:B------:R-:W0:Y:S01]  /*15c0*/  S2R R18, SR_LTMASK ;  /* 0x0000000000127919 */ /* 0x000e220000003900 */
[----:B------:R-:W1:Y:S11]  /*15d0*/  LDC.64 R8, c[0x0][0x390] ;  /* 0x0000e400ff087b82 */ /* 0x000e760000000a00 */
[----:B--2---:R-:W2:Y:S01]  /*15e0*/  @P0 ATOMG.E.ADD.STRONG.GPU PT, R13, desc[UR6][R12.64], R17 ;  /* 0x800000110c0d09a8 */ /* 0x004ea200081ef106 */
[----:B------:R-:W-:-:S05]  /*15f0*/  IADD3 R10, P0, PT, R0, 0x3, RZ ;  /* 0x00000003000a7810 */ /* 0x000fca0007f1e0ff */
[----:B------:R-:W-:Y:S01]  /*1600*/  IMAD.X R11, RZ, RZ, R7, P0 ;  /* 0x000000ffff0b7224 */ /* 0x000fe200000e0607 */
[----:B0-----:R-:W-:-:S06]  /*1610*/  LOP3.LUT R18, R18, UR4, RZ, 0xc0, !PT ;  /* 0x0000000412127c12 */ /* 0x001fcc000f8ec0ff */
[----:B------:R-:W0:Y:S01]  /*1620*/  POPC R18, R18 ;  /* 0x0000001200127309 */ /* 0x000e220000000000 */
[----:B--2---:R-:W0:Y:S02]  /*1630*/  SHFL.IDX PT, R15, R13, R16, 0x1f ;  /* 0x00001f100d0f7589 */ /* 0x004e2400000e0000 */
[----:B0-----:R-:W-:-:S04]  /*1640*/  IMAD.IADD R15, R15, 0x1, R18 ;  /* 0x000000010f0f7824 */ /* 0x001fc800078e0212 */
[----:B-1----:R-:W-:-:S05]  /*1650*/  IMAD.WIDE R8, R15, 0x10, R8 ;  /* 0x000000100f087825 */ /* 0x002fca00078e0208 */
[----:B------:R1:W-:Y:S04]  /*1660*/  STG.E.64 desc[UR6][R8.64+0x8], R10 ;  /* 0x0000080a08007986 */ /* 0x0003e8000c101b06 */
[----:B------:R1:W-:Y:S02]  /*1670*/  STG.E.64 desc[UR6][R8.64], R2 ;  /* 0x0000000208007986 */ /* 0x0003e4000c101b06 */
.L_x_26:
[----:B------:R-:W-:Y:S05]  /*1680*/  BSYNC.RECONVERGENT B0 ;  /* 0x0000000000007941 */ /* 0x000fea0003800200 */
.L_x_25:
[----:B------:R-:W-:-:S05]  /*1690*/  IADD3 R0, P0, PT, R0, 0x4, RZ ;  /* 0x0000000400007810 */ /* 0x000fca0007f1e0ff */
[----:B------:R-:W-:-:S08]  /*16a0*/  IMAD.X R7, RZ, RZ, R7, P0 ;  /* 0x000000ffff077224 */ /* 0x000fd000000e0607 */
.L_x_18:
[----:B------:R-:W-:-:S04]  /*16b0*/  ISETP.NE.U32.AND P0, PT, R14, RZ, PT ;  /* 0x000000ff0e00720c */ /* 0x000fc80003f05070 */
[----:B------:R-:W-:-:S13]  /*16c0*/  ISETP.NE.AND.EX P0, PT, RZ, RZ, PT, P0 ;  /* 0x000000ffff00720c */ /* 0x000fda0003f05300 */
[----:B------:R-:W-:Y:S05]  /*16d0*/  @!P0 EXIT ;  /* 0x000000000000894d */ /* 0x000fea0003800000 */
[----:B------:R-:W-:-:S04]  /*16e0*/  ISETP.NE.U32.AND P0, PT, R14, 0x1, PT ;  /* 0x000000010e00780c */ /* 0x000fc80003f05070 */
[----:B------:R-:W-:-:S13]  /*16f0*/  ISETP.NE.AND.EX P0, PT, RZ, RZ, PT, P0 ;  /* 0x000000ffff00720c */ /* 0x000fda0003f05300 */
[----:B------:R-:W-:Y:S05]  /*1700*/  @!P0 BRA `(.L_x_27) ;  /* 0x0000000000dc8947 */ /* 0x000fea0003800000 */
[----:B-1----:R-:W1:Y:S01]  /*1710*/  LDC.64 R8, c[0x0][0x388] ;  /* 0x0000e200ff087b82 */ /* 0x002e620000000a00 */
[----:B------:R-:W2:Y:S01]  /*1720*/  LDG.E.64 R12, desc[UR6][R4.64] ;  /* 0x00000006040c7981 */ /* 0x000ea2000c1e1b00 */
[----:B-1----:R-:W-:-:S04]  /*1730*/  LEA R8, P0, R0, R8, 0x3 ;  /* 0x0000000800087211 */ /* 0x002fc800078018ff */
[----:B------:R-:W-:-:S05]  /*1740*/  LEA.HI.X R9, R0, R9, R7, 0x3, P0 ;  /* 0x0000000900097211 */ /* 0x000fca00000f1c07 */
[----:B0-----:R-:W2:Y:S01]  /*1750*/  LDG.E.64 R10, desc[UR6][R8.64] ;  /* 0x00000006080a7981 */ /* 0x001ea2000c1e1b00 */
        /* <DEDUP_REMOVED lines=17> */
[----:B0-----:R-:W-:-:S04]  /*1870*/  IMAD.IADD R15, R15, 0x1, R16 ;  /* 0x000000010f0f7824 */ /* 0x001fc800078e0210 */
[----:B--2---:R-:W-:-:S04]  /*1880*/  IMAD.WIDE R10, R15, 0x10, R10 ;  /* 0x000000100f0a7825 */ /* 0x004fc800078e020a */
[----:B------:R-:W-:Y:S01]  /*1890*/  IMAD.MOV.U32 R15, RZ, RZ, R7 ;  /* 0x000000ffff0f7224 */ /* 0x000fe200078e0007 */
[----:B------:R0:W-:Y:S04]  /*18a0*/  STG.E.64 desc[UR6][R10.64], R2 ;  /* 0x000000020a007986 */ /* 0x0001e8000c101b06 */
[----:B------:R0:W-:Y:S04]  /*18b0*/  STG.E.64 desc[UR6][R10.64+0x8], R14 ;  /* 0x0000080e0a007986 */ /* 0x0001e8000c101b06 */
[----:B------:R0:W5:Y:S02]  /*18c0*/  LDG.E.64 R12, desc[UR6][R4.64] ;  /* 0x00000006040c7981 */ /* 0x000164000c1e1b00 */
.L_x_29:
[----:B------:R-:W-:Y:S05]  /*18d0*/  BSYNC.RECONVERGENT B0 ;  /* 0x0000000000007941 */ /* 0x000fea0003800200 */
.L_x_28:
[----:B------:R-:W2:Y:S01]  /*18e0*/  LDG.E.64 R8, desc[UR6][R8.64+0x8] ;  /* 0x0000080608087981 */ /* 0x000ea2000c1e1b00 */
[----:B------:R-:W-:Y:S01]  /*18f0*/  BSSY.RECONVERGENT B0, `(.L_x_30) ;  /* 0x0000016000007945 */ /* 0x000fe20003800200 */
[----:B--2--5:R-:W-:-:S04]  /*1900*/  ISETP.NE.U32.AND P0, PT, R12, R8, PT ;  /* 0x000000080c00720c */ /* 0x024fc80003f05070 */
[----:B------:R-:W-:-:S13]  /*1910*/  ISETP.NE.AND.EX P0, PT, R13, R9, PT, P0 ;  /* 0x000000090d00720c */ /* 0x000fda0003f05300 */
[----:B------:R-:W-:Y:S05]  /*1920*/  @P0 BRA `(.L_x_31) ;  /* 0x0000000000480947 */ /* 0x000fea0003800000 */
[----:B------:R-:W1:Y:S01]  /*1930*/  S2R R9, SR_LANEID ;  /* 0x0000000000097919 */ /* 0x000e620000000000 */
[----:B------:R-:W-:Y:S01]  /*1940*/  VOTEU.ANY UR4, UPT, PT ;  /* 0x0000000000047886 */ /* 0x000fe200038e0100 */
[----:B0-----:R-:W0:Y:S01]  /*1950*/  LDC.64 R10, c[0x0][0x398] ;  /* 0x0000e600ff0a7b82 */ /* 0x001e220000000a00 */
[----:B------:R-:W1:Y:S08]  /*1960*/  FLO.U32 R14, UR4 ;  /* 0x00000004000e7d00 */ /* 0x000e7000080e0000 */
[----:B------:R-:W0:Y:S01]  /*1970*/  POPC R17, UR4 ;  /* 0x0000000400117d09 */ /* 0x000e220008000000 */
[----:B-1----:R-:W-:Y:S01]  /*1980*/  ISETP.EQ.U32.AND P0, PT, R14, R9, PT ;  /* 0x000000090e00720c */ /* 0x002fe20003f02070 */
[----:B------:R-:W1:Y:S01]  /*1990*/  S2R R16, SR_LTMASK ;  /* 0x0000000000107919 */ /* 0x000e620000003900 */
[----:B------:R-:W2:Y:S11]  /*19a0*/  LDC.64 R8, c[0x0][0x390] ;  /* 0x0000e400ff087b82 */ /* 0x000eb60000000a00 */
[----:B0-----:R-:W3:Y:S01]  /*19b0*/  @P0 ATOMG.E.ADD.STRONG.GPU PT, R11, desc[UR6][R10.64], R17 ;  /* 0x800000110a0b09a8 */ /* 0x001ee200081ef106 */
[----:B------:R-:W-:-:S05]  /*19c0*/  IADD3 R12, P0, PT, R0, 0x1, RZ ;  /* 0x00000001000c7810 */ /* 0x000fca0007f1e0ff */
[----:B------:R-:W-:Y:S01]  /*19d0*/  IMAD.X R13, RZ, RZ, R7, P0 ;  /* 0x000000ffff0d7224 */ /* 0x000fe200000e0607 */
[----:B-1----:R-:W-:-:S06]  /*19e0*/  LOP3.LUT R16, R16, UR4, RZ, 0xc0, !PT ;  /* 0x0000000410107c12 */ /* 0x002fcc000f8ec0ff */
[----:B------:R-:W0:Y:S01]  /*19f0*/  POPC R16, R16 ;  /* 0x0000001000107309 */ /* 0x000e220000000000 */
[----:B---3--:R-:W0:Y:S02]  /*1a00*/  SHFL.IDX PT, R15, R11, R14, 0x1f ;  /* 0x00001f0e0b0f7589 */ /* 0x008e2400000e0000 */
[----:B0-----:R-:W-:-:S04]  /*1a10*/  IMAD.IADD R15, R15, 0x1, R16 ;  /* 0x000000010f0f7824 */ /* 0x001fc800078e0210 */
[----:B--2---:R-:W-:-:S05]  /*1a20*/  IMAD.WIDE R8, R15, 0x10, R8 ;  /* 0x000000100f087825 */ /* 0x004fca00078e0208 */
[----:B------:R1:W-:Y:S04]  /*1a30*/  STG.E.64 desc[UR6][R8.64+0x8], R12 ;  /* 0x0000080c08007986 */ /* 0x0003e8000c101b06 */
[----:B------:R1:W-:Y:S02]  /*1a40*/  STG.E.64 desc[UR6][R8.64], R2 ;  /* 0x0000000208007986 */ /* 0x0003e4000c101b06 */
.L_x_31:
[----:B------:R-:W-:Y:S05]  /*1a50*/  BSYNC.RECONVERGENT B0 ;  /* 0x0000000000007941 */ /* 0x000fea0003800200 */
.L_x_30:
[----:B------:R-:W-:-:S05]  /*1a60*/  IADD3 R0, P0, PT, R0, 0x2, RZ ;  /* 0x0000000200007810 */ /* 0x000fca0007f1e0ff */
[----:B------:R-:W-:-:S08]  /*1a70*/  IMAD.X R7, RZ, RZ, R7, P0 ;  /* 0x000000ffff077224 */ /* 0x000fd000000e0607 */
.L_x_27:
[----:B------:R-:W-:-:S04]  /*1a80*/  LOP3.LUT R6, R6, 0x1, RZ, 0xc0, !PT ;  /* 0x0000000106067812 */ /* 0x000fc800078ec0ff */
[----:B------:R-:W-:-:S04]  /*1a90*/  ISETP.NE.U32.AND P0, PT, R6, 0x1, PT ;  /* 0x000000010600780c */ /* 0x000fc80003f05070 */
[----:B------:R-:W-:-:S13]  /*1aa0*/  ISETP.NE.U32.AND.EX P0, PT, RZ, RZ, PT, P0 ;  /* 0x000000ffff00720c */ /* 0x000fda0003f05100 */
[----:B------:R-:W-:Y:S05]  /*1ab0*/  @P0 EXIT ;  /* 0x000000000000094d */ /* 0x000fea0003800000 */
[----:B-1----:R-:W1:Y:S01]  /*1ac0*/  LDC.64 R8, c[0x0][0x388] ;  /* 0x0000e200ff087b82 */ /* 0x002e620000000a00 */
[----:B0-----:R-:W2:Y:S01]  /*1ad0*/  LDG.E.64 R4, desc[UR6][R4.64] ;  /* 0x0000000604047981 */ /* 0x001ea2000c1e1b00 */
[----:B-1----:R-:W-:-:S04]  /*1ae0*/  LEA R8, P0, R0, R8, 0x3 ;  /* 0x0000000800087211 */ /* 0x002fc800078018ff */
[----:B------:R-:W-:-:S06]  /*1af0*/  LEA.HI.X R9, R0, R9, R7, 0x3, P0 ;  /* 0x0000000900097211 */ /* 0x000fcc00000f1c07 */
[----:B------:R-:W2:Y:S02]  /*1b00*/  LDG.E.64 R8, desc[UR6][R8.64] ;  /* 0x0000000608087981 */ /* 0x000ea4000c1e1b00 */
[----:B--2---:R-:W-:-:S04]  /*1b10*/  ISETP.NE.U32.AND P0, PT, R4, R8, PT ;  /* 0x000000080400720c */ /* 0x004fc80003f05070 */
[----:B------:R-:W-:-:S13]  /*1b20*/  ISETP.NE.AND.EX P0, PT, R5, R9, PT, P0 ;  /* 0x000000090500720c */ /* 0x000fda0003f05300 */
[----:B------:R-:W-:Y:S05]  /*1b30*/  @P0 EXIT ;  /* 0x000000000000094d */ /* 0x000fea0003800000 */
        /* <DEDUP_REMOVED lines=14> */
[----:B--2---:R-:W-:-:S05]  /*1c20*/  IMAD.WIDE R4, R11, 0x10, R4 ;  /* 0x000000100b047825 */ /* 0x004fca00078e0204 */
[----:B------:R-:W-:Y:S04]  /*1c30*/  STG.E.64 desc[UR6][R4.64], R2 ;  /* 0x0000000204007986 */ /* 0x000fe8000c101b06 */
[----:B------:R-:W-:Y:S01]  /*1c40*/  STG.E.64 desc[UR6][R4.64+0x8], R6 ;  /* 0x0000080604007986 */ /* 0x000fe2000c101b06 */
[----:B------:R-:W-:Y:S05]  /*1c50*/  EXIT ;  /* 0x000000000000794d */ /* 0x000fea0003800000 */
.L_x_32:
[----:B------:R-:W-:-:S00]  /*1c60*/  BRA `(.L_x_32) ;  /* 0xfffffffc00fc7947 */ /* 0x000fc0000383ffff */
[----:B------:R-:W-:-:S00]  /*1c70*/  NOP ;  /* 0x0000000000007918 */ /* 0x000fc00000000000 */
        /* <DEDUP_REMOVED lines=8> */
.L_x_58:


//--------------------- .text._Z17parallelMergeSortPxS_xx --------------------------
	.section	.text._Z17parallelMergeSortPxS_xx,"ax",@progbits
	.align	128
        .global         _Z17parallelMergeSortPxS_xx
        .type           _Z17parallelMergeSortPxS_xx,@function
        .size           _Z17parallelMergeSortPxS_xx,(.L_x_59 - _Z17parallelMergeSortPxS_xx)
        .other          _Z17parallelMergeSortPxS_xx,@"STO_CUDA_ENTRY STV_DEFAULT"
_Z17parallelMergeSortPxS_xx:
.text._Z17parallelMergeSortPxS_xx:
[----:B------:R-:W-:Y:S01]  /*0000*/  LDC R1, c[0x0][0x37c] ;  /* 0x0000df00ff017b82 */ /* 0x000fe20000000800 */
[----:B------:R-:W0:Y:S07]  /*0010*/  S2R R9, SR_TID.X ;  /* 0x0000000000097919 */ /* 0x000e2e0000002100 */
[----:B------:R-:W0:Y:S08]  /*0020*/  S2UR UR4, SR_CTAID.X ;  /* 0x00000000000479c3 */ /* 0x000e300000002500 */
[----:B------:R-:W0:Y:S08]  /*0030*/  LDC R0, c[0x0][0x360] ;  /* 0x0000d800ff007b82 */ /* 0x000e300000000800 */
[----:B------:R-:W1:Y:S08]  /*0040*/  LDC.64 R6, c[0x0][0x398] ;  /* 0x0000e600ff067b82 */ /* 0x000e700000000a00 */
[----:B------:R-:W2:Y:S01]  /*0050*/  LDC.64 R2, c[0x0][0x390] ;  /* 0x0000e400ff027b82 */ /* 0x000ea20000000a00 */
[----:B0-----:R-:W-:-:S04]  /*0060*/  IMAD R9, R0, UR4, R9 ;  /* 0x0000000400097c24 */ /* 0x001fc8000f8e0209 */
[----:B-1----:R-:W-:-:S04]  /*0070*/  IMAD.WIDE.U32 R4, R9, R6, RZ ;  /* 0x0000000609047225 */ /* 0x002fc800078e00ff */
[----:B------:R-:W-:Y:S01]  /*0080*/  IMAD R8, R9, R7, R5 ;  /* 0x0000000709087224 */ /* 0x000fe200078e0205 */
[----:B--2---:R-:W-:-:S04]  /*0090*/  ISETP.GE.U32.AND P0, PT, R4, R2, PT ;  /* 0x000000020400720c */ /* 0x004fc80003f06070 */
[----:B------:R-:W-:-:S13]  /*00a0*/  ISETP.GE.AND.EX P0, PT, R8, R3, PT, P0 ;  /* 0x000000030800720c */ /* 0x000fda0003f06300 */
[----:B------:R-:W-:Y:S05]  /*00b0*/  @P0 EXIT ;  /* 0x000000000000094d */ /* 0x000fea0003800000 */
[----:B------:R-:W-:Y:S01]  /*00c0*/  IMAD.MOV.U32 R5, RZ, RZ, R4 ;  /* 0x000000ffff057224 */ /* 0x000fe200078e0004 */
[----:B------:R-:W-:Y:S01]  /*00d0*/  LEA.HI R0, P0, R7, R6, RZ, 0x1 ;  /* 0x0000000607007211 */ /* 0x000fe200078108ff */
[----:B------:R-:W-:-:S03]  /*00e0*/  IMAD.MOV.U32 R4, RZ, RZ, R8 ;  /* 0x000000ffff047224 */ /* 0x000fc600078e0008 */
[----:B------:R-:W-:Y:S01]  /*00f0*/  IADD3 R9, P2, PT, R5, R6, RZ ;  /* 0x0000000605097210 */ /* 0x000fe20007f5e0ff */
[--C-:B------:R-:W-:Y:S01]  /*0100*/  IMAD.X R13, RZ, RZ, R7.reuse, P0 ;  /* 0x000000ffff0d7224 */ /* 0x100fe200000e0607 */
[----:B------:R-:W-:Y:S02]  /*0110*/  ISETP.LT.U32.AND P0, PT, R6, 0x2, PT ;  /* 0x000000020600780c */ /* 0x000fe40003f01070 */
[----:B------:R-:W-:Y:S01]  /*0120*/  ISETP.LT.U32.AND P1, PT, R9, R2, PT ;  /* 0x000000020900720c */ /* 0x000fe20003f21070 */
[----:B------:R-:W-:Y:S01]  /*0130*/  IMAD.X R10, R4, 0x1, R7, P2 ;  /* 0x00000001040a7824 */ /* 0x000fe200010e0607 */
[--C-:B------:R-:W-:Y:S02]  /*0140*/  SHF.R.S64 R0, R0, 0x1, R13.reuse ;  /* 0x0000000100007819 */ /* 0x100fe4000000100d */
[----:B------:R-:W-:Y:S02]  /*0150*/  SHF.R.S32.HI R13, RZ, 0x1, R13 ;  /* 0x00000001ff0d7819 */ /* 0x000fe4000001140d */
[----:B------:R-:W-:-:S02]  /*0160*/  ISETP.LT.AND.EX P1, PT, R10, R3, PT, P1 ;  /* 0x000000030a00720c */ /* 0x000fc40003f21310 */
[----:B------:R-:W-:Y:S02]  /*0170*/  IADD3 R11, P2, PT, R0, R5, RZ ;  /* 0x00000005000b7210 */ /* 0x000fe40007f5e0ff */
[----:B------:R-:W-:Y:S02]  /*0180*/  SEL R0, R9, R2, P1 ;  /* 0x0000000209007207 */ /* 0x000fe40000800000 */
[----:B------:R-:W-:Y:S01]  /*0190*/  SEL R10, R10, R3, P1 ;  /* 0x000000030a0a7207 */ /* 0x000fe20000800000 */
[----:B------:R-:W-:Y:S01]  /*01a0*/  IMAD.X R6, R13, 0x1, R4, P2 ;  /* 0x000000010d067824 */ /* 0x000fe200010e0604 */
[----:B------:R-:W-:Y:S02]  /*01b0*/  ISETP.GE.U32.AND P1, PT, R11, R0, PT ;  /* 0x000000000b00720c */ /* 0x000fe40003f26070 */
[----:B------:R-:W-:Y:S02]  /*01c0*/  ISETP.LT.AND.EX P2, PT, R7, RZ, PT, P0 ;  /* 0x000000ff0700720c */ /* 0x000fe40003f41300 */
[----:B------:R-:W-:-:S13]  /*01d0*/  ISETP.GE.AND.EX P0, PT, R6, R10, PT, P1 ;  /* 0x0000000a0600720c */ /* 0x000fda0003f06310 */
[----:B------:R-:W-:Y:S05]  /*01e0*/  @P0 EXIT P2 ;  /* 0x000000000000094d */ /* 0x000fea0001000000 */
[CC--:B------:R-:W-:Y:S01]  /*01f0*/  ISETP.LT.U32.AND P0, PT, R11.reuse, R2.reuse, PT ;  /* 0x000000020b00720c */ /* 0x0c0fe20003f01070 */
[----:B------:R-:W-:Y:S01]  /*0200*/  IMAD.MOV.U32 R15, RZ, RZ, R5 ;  /* 0x000000ffff0f7224 */ /* 0x000fe200078e0005 */
[----:B------:R-:W0:Y:S01]  /*0210*/  LDCU.64 UR4, c[0x0][0x358] ;  /* 0x00006b00ff0477ac */ /* 0x000e220008000a00 */
[----:B------:R-:W-:Y:S01]  /*0220*/  IMAD.MOV.U32 R16, RZ, RZ, R4 ;  /* 0x000000ffff107224 */ /* 0x000fe200078e0004 */
[CC--:B------:R-:W-:Y:S01]  /*0230*/  ISETP.LT.AND.EX P0, PT, R6.reuse, R3.reuse, PT, P0 ;  /* 0x000000030600720c */ /* 0x0c0fe20003f01300 */
[----:B------:R-:W1:Y:S03]  /*0240*/  LDCU.64 UR8, c[0x0][0x380] ;  /* 0x00007000ff0877ac */ /* 0x000e660008000a00 */
[----:B------:R-:W-:Y:S02]  /*0250*/  SEL R12, R11, R2, P0 ;  /* 0x000000020b0c7207 */ /* 0x000fe40000000000 */
[----:B------:R-:W-:Y:S01]  /*0260*/  SEL R11, R6, R3, P0 ;  /* 0x00000003060b7207 */ /* 0x000fe20000000000 */
[----:B------:R-:W2:Y:S02]  /*0270*/  LDCU.64 UR6, c[0x0][0x388] ;  /* 0x00007100ff0677ac */ /* 0x000ea40008000a00 */
[----:B------:R-:W-:-:S02]  /*0280*/  IMAD.MOV.U32 R13, RZ, RZ, R12 ;  /* 0x000000ffff0d7224 */ /* 0x000fc400078e000c */
[----:B------:R-:W-:-:S07]  /*0290*/  IMAD.MOV.U32 R14, RZ, RZ, R11 ;  /* 0x000000ffff0e7224 */ /* 0x000fce00078e000b */
.L_x_35:
[----:B------:R-:W-:Y:S01]  /*02a0*/  ISETP.NE.U32.AND P0, PT, R13, R0, PT ;  /* 0x000000000d00720c */ /* 0x000fe20003f05070 */
[----:B------:R-:W-:Y:S03]  /*02b0*/  BSSY.RECONVERGENT B0, `(.L_x_33) ;  /* 0x0000028000007945 */ /* 0x000fe60003800200 */
[----:B------:R-:W-:-:S13]  /*02c0*/  ISETP.NE.AND.EX P0, PT, R14, R10, PT, P0 ;  /* 0x0000000a0e00720c */ /* 0x000fda0003f05300 */
[----:B---3--:R-:W3:Y:S01]  /*02d0*/  @!P0 LDC.64 R2, c[0x0][0x380] ;  /* 0x0000e000ff028b82 */ /* 0x008ee20000000a00 */
[C---:B------:R-:W-:Y:S01]  /*02e0*/  @!P0 IADD3 R6, P1, PT, R5.reuse, 0x1, RZ ;  /* 0x0000000105068810 */ /* 0x040fe20007f3e0ff */
[----:B------:R-:W-:Y:S02]  /*02f0*/  @!P0 IMAD.MOV.U32 R13, RZ, RZ, R0 ;  /* 0x000000ffff0d8224 */ /* 0x000fe400078e0000 */
[----:B------:R-:W-:Y:S01]  /*0300*/  @!P0 IMAD.MOV.U32 R14, RZ, RZ, R10 ;  /* 0x000000ffff0e8224 */ /* 0x000fe200078e000a */
[----:B---3--:R-:W-:Y:S01]  /*0310*/  @!P0 LEA R17, P2, R5, R2, 0x3 ;  /* 0x0000000205118211 */ /* 0x008fe200078418ff */
[----:B------:R-:W-:-:S03]  /*0320*/  @!P0 IMAD.X R2, RZ, RZ, R4, P1 ;  /* 0x000000ffff028224 */ /* 0x000fc600008e0604 */
[----:B------:R-:W-:Y:S01]  /*0330*/  @!P0 LEA.HI.X R18, R5, R3, R4, 0x3, P2 ;  /* 0x0000000305128211 */ /* 0x000fe200010f1c04 */
[----:B------:R-:W-:Y:S02]  /*0340*/  @!P0 IMAD.MOV.U32 R5, RZ, RZ, R6 ;  /* 0x000000ffff058224 */ /* 0x000fe400078e0006 */
[----:B------:R-:W-:Y:S01]  /*0350*/  @!P0 IMAD.MOV.U32 R4, RZ, RZ, R2 ;  /* 0x000000ffff048224 */ /* 0x000fe200078e0002 */
[----:B------:R-:W-:Y:S06]  /*0360*/  @!P0 BRA `(.L_x_34) ;  /* 0x0000000000708947 */ /* 0x000fec0003800000 */
[----:B------:R-:W-:-:S04]  /*0370*/  ISETP.NE.U32.AND P0, PT, R5, R12, PT ;  /* 0x0000000c0500720c */ /* 0x000fc80003f05070 */
[----:B------:R-:W-:-:S13]  /*0380*/  ISETP.NE.AND.EX P0, PT, R4, R11, PT, P0 ;  /* 0x0000000b0400720c */ /* 0x000fda0003f05300 */
[----:B------:R-:W3:Y:S01]  /*0390*/  @!P0 LDC.64 R2, c[0x0][0x380] ;  /* 0x0000e000ff028b82 */ /* 0x000ee20000000a00 */
        /* <DEDUP_REMOVED lines=9> */
[----:B-1----:R-:W-:Y:S02]  /*0430*/  LEA R17, P0, R5, UR8, 0x3 ;  /* 0x0000000805117c11 */ /* 0x002fe4000f8018ff */
[----:B------:R-:W-:Y:S02]  /*0440*/  LEA R2, P1, R13, UR8, 0x3 ;  /* 0x000000080d027c11 */ /* 0x000fe4000f8218ff */
[----:B------:R-:W-:Y:S01]  /*0450*/  LEA.HI.X R18, R5, UR9, R4, 0x3, P0 ;  /* 0x0000000905127c11 */ /* 0x000fe200080f1c04 */
[----:B------:R-:W-:Y:S01]  /*0460*/  IMAD.MOV.U32 R6, RZ, RZ, R17 ;  /* 0x000000ffff067224 */ /* 0x000fe200078e0011 */
[----:B------:R-:W-:-:S03]  /*0470*/  LEA.HI.X R3, R13, UR9, R14, 0x3, P1 ;  /* 0x000000090d037c11 */ /* 0x000fc600088f1c0e */
[----:B------:R-:W-:Y:S02]  /*0480*/  IMAD.MOV.U32 R7, RZ, RZ, R18 ;  /* 0x000000ffff077224 */ /* 0x000fe400078e0012 */
[----:B0-----:R-:W3:Y:S04]  /*0490*/  LDG.E.64 R8, desc[UR4][R2.64] ;  /* 0x0000000402087981 */ /* 0x001ee8000c1e1b00 */
[----:B------:R-:W3:Y:S02]  /*04a0*/  LDG.E.64 R6, desc[UR4][R6.64] ;  /* 0x0000000406067981 */ /* 0x000ee4000c1e1b00 */
[----:B---3--:R-:W-:-:S04]  /*04b0*/  ISETP.GE.U32.AND P0, PT, R6, R8, PT ;  /* 0x000000080600720c */ /* 0x008fc80003f06070 */
[----:B------:R-:W-:-:S13]  /*04c0*/  ISETP.GE.AND.EX P0, PT, R7, R9, PT, P0 ;  /* 0x000000090700720c */ /* 0x000fda0003f06300 */
[----:B------:R-:W-:Y:S02]  /*04d0*/  @!P0 IADD3 R5, P1, PT, R5, 0x1, RZ ;  /* 0x0000000105058810 */ /* 0x000fe40007f3e0ff */
[----:B------:R-:W-:Y:S01]  /*04e0*/  @P0 IADD3 R13, P2, PT, R13, 0x1, RZ ;  /* 0x000000010d0d0810 */ /* 0x000fe20007f5e0ff */
[----:B------:R-:W-:Y:S02]  /*04f0*/  @P0 IMAD.MOV.U32 R17, RZ, RZ, R2 ;  /* 0x000000ffff110224 */ /* 0x000fe400078e0002 */
[----:B------:R-:W-:Y:S02]  /*0500*/  @P0 IMAD.MOV.U32 R18, RZ, RZ, R3 ;  /* 0x000000ffff120224 */ /* 0x000fe400078e0003 */
[----:B------:R-:W-:Y:S02]  /*0510*/  @!P0 IMAD.X R4, RZ, RZ, R4, P1 ;  /* 0x000000ffff048224 */ /* 0x000fe400008e0604 */
[----:B------:R-:W-:-:S07]  /*0520*/  @P0 IMAD.X R14, RZ, RZ, R14, P2 ;  /* 0x000000ffff0e0224 */ /* 0x000fce00010e060e */
.L_x_34:
[----:B012---:R-:W-:Y:S05]  /*0530*/  BSYNC.RECONVERGENT B0 ;  /* 0x0000000000007941 */ /* 0x007fea0003800200 */
.L_x_33:
[----:B------:R-:W-:Y:S02]  /*0540*/  IMAD.MOV.U32 R2, RZ, RZ, R17 ;  /* 0x000000ffff027224 */ /* 0x000fe400078e0011 */
[----:B------:R-:W-:-:S06]  /*0550*/  IMAD.MOV.U32 R3, RZ, RZ, R18 ;  /* 0x000000ffff037224 */ /* 0x000fcc00078e0012 */
[----:B------:R-:W2:Y:S01]  /*0560*/  LDG.E.64 R2, desc[UR4][R2.64] ;  /* 0x0000000402027981 */ /* 0x000ea2000c1e1b00 */
[----:B------:R-:W-:Y:S02]  /*0570*/  LEA R6, P0, R15, UR6, 0x3 ;  /* 0x000000060f067c11 */ /* 0x000fe4000f8018ff */
[----:B------:R-:W-:Y:S02]  /*0580*/  ISETP.GE.U32.AND P2, PT, R13, R0, PT ;  /* 0x000000000d00720c */ /* 0x000fe40003f46070 */
[----:B------:R-:W-:Y:S02]  /*0590*/  LEA.HI.X R7, R15, UR7, R16, 0x3, P0 ;  /* 0x000000070f077c11 */ /* 0x000fe400080f1c10 */
[----:B------:R-:W-:Y:S02]  /*05a0*/  ISETP.LT.U32.AND P0, PT, R5, R12, PT ;  /* 0x0000000c0500720c */ /* 0x000fe40003f01070 */
[----:B------:R-:W-:Y:S02]  /*05b0*/  ISETP.GE.AND.EX P2, PT, R14, R10, PT, P2 ;  /* 0x0000000a0e00720c */ /* 0x000fe40003f46320 */
[----:B------:R-:W-:-:S02]  /*05c0*/  IADD3 R15, P1, PT, R15, 0x1, RZ ;  /* 0x000000010f0f7810 */ /* 0x000fc40007f3e0ff */
[----:B------:R-:W-:-:S03]  /*05d0*/  ISETP.LT.OR.EX P0, PT, R4, R11, !P2, P0 ;  /* 0x0000000b0400720c */ /* 0x000fc60005701700 */
[----:B------:R-:W-:Y:S01]  /*05e0*/  IMAD.X R16, RZ, RZ, R16, P1 ;  /* 0x000000ffff107224 */ /* 0x000fe200008e0610 */
[----:B--2---:R3:W-:Y:S09]  /*05f0*/  STG.E.64 desc[UR4][R6.64], R2 ;  /* 0x0000000206007986 */ /* 0x0047f2000c101b04 */
[----:B------:R-:W-:Y:S05]  /*0600*/  @P0 BRA `(.L_x_35) ;  /* 0xfffffffc00240947 */ /* 0x000fea000383ffff */
[----:B------:R-:W-:Y:S05]  /*0610*/  EXIT ;  /* 0x000000000000794d */ /* 0x000fea0003800000 */
.L_x_36:
        /* <DEDUP_REMOVED lines=14> */
.L_x_59:


//--------------------- .text._Z20parallelLinearSearchPxxS_Pix --------------------------
	.section	.text._Z20parallelLinearSearchPxxS_Pix,"ax",@progbits
	.align	128
        .global         _Z20parallelLinearSearchPxxS_Pix
        .type           _Z20parallelLinearSearchPxxS_Pix,@function
        .size           _Z20parallelLinearSearchPxxS_Pix,(.L_x_60 - _Z20parallelLinearSearchPxxS_Pix)
        .other          _Z20parallelLinearSearchPxxS_Pix,@"STO_CUDA_ENTRY STV_DEFAULT"
_Z20parallelLinearSearchPxxS_Pix:
.text._Z20parallelLinearSearchPxxS_Pix:
[----:B------:R-:W-:Y:S01]  /*0000*/  LDC R1, c[0x0][0x37c] ;  /* 0x0000df00ff017b82 */ /* 0x000fe20000000800 */
[----:B------:R-:W0:Y:S01]  /*0010*/  S2R R7, SR_TID.X ;  /* 0x0000000000077919 */ /* 0x000e220000002100 */
[----:B------:R-:W0:Y:S06]  /*0020*/  LDCU.64 UR8, c[0x0][0x388] ;  /* 0x00007100ff0877ac */ /* 0x000e2c0008000a00 */
[----:B------:R-:W1:Y:S01]  /*0030*/  S2UR UR4, SR_CTAID.X ;  /* 0x00000000000479c3 */ /* 0x000e620000002500 */
[----:B------:R-:W2:Y:S07]  /*0040*/  LDCU.64 UR6, c[0x0][0x358] ;  /* 0x00006b00ff0677ac */ /* 0x000eae0008000a00 */
[----:B------:R-:W1:Y:S01]  /*0050*/  LDC R2, c[0x0][0x360] ;  /* 0x0000d800ff027b82 */ /* 0x000e620000000800 */
[----:B0-----:R-:W-:Y:S01]  /*0060*/  ISETP.GE.U32.AND P0, PT, R7, UR8, PT ;  /* 0x0000000807007c0c */ /* 0x001fe2000bf06070 */
[----:B-1----:R-:W-:-:S03]  /*0070*/  IMAD R2, R2, UR4, R7 ;  /* 0x0000000402027c24 */ /* 0x002fc6000f8e0207 */
[----:B------:R-:W-:-:S13]  /*0080*/  ISETP.GE.AND.EX P0, PT, RZ, UR9, PT, P0 ;  /* 0x00000009ff007c0c */ /* 0x000fda000bf06300 */
[----:B------:R-:W0:Y:S02]  /*0090*/  @!P0 LDC.64 R4, c[0x0][0x380] ;  /* 0x0000e000ff048b82 */ /* 0x000e240000000a00 */
[----:B0-----:R-:W-:-:S04]  /*00a0*/  @!P0 LEA R4, P1, R2, R4, 0x3 ;  /* 0x0000000402048211 */ /* 0x001fc800078218ff */
[----:B------:R-:W-:-:S06]  /*00b0*/  @!P0 LEA.HI.X R5, R2, R5, RZ, 0x3, P1 ;  /* 0x0000000502058211 */ /* 0x000fcc00008f1cff */
[----:B--2---:R-:W2:Y:S01]  /*00c0*/  @!P0 LDG.E.64 R4, desc[UR6][R4.64] ;  /* 0x0000000604048981 */ /* 0x004ea2000c1e1b00 */
[----:B------:R-:W0:Y:S01]  /*00d0*/  S2UR UR5, SR_CgaCtaId ;  /* 0x00000000000579c3 */ /* 0x000e220000008800 */
[----:B------:R-:W-:Y:S01]  /*00e0*/  UMOV UR4, 0x400 ;  /* 0x0000040000047882 */ /* 0x000fe20000000000 */
[----:B------:R-:W-:-:S04]  /*00f0*/  ISETP.GE.U32.AND P1, PT, R2, UR8, PT ;  /* 0x0000000802007c0c */ /* 0x000fc8000bf26070 */
[----:B------:R-:W-:Y:S01]  /*0100*/  ISETP.GE.AND.EX P1, PT, RZ, UR9, PT, P1 ;  /* 0x00000009ff007c0c */ /* 0x000fe2000bf26310 */
[----:B0-----:R-:W-:-:S06]  /*0110*/  ULEA UR4, UR5, UR4, 0x18 ;  /* 0x0000000405047291 */ /* 0x001fcc000f8ec0ff */
[----:B------:R-:W-:-:S05]  /*0120*/  LEA R7, R7, UR4, 0x3 ;  /* 0x0000000407077c11 */ /* 0x000fca000f8e18ff */
[----:B--2---:R0:W-:Y:S01]  /*0130*/  @!P0 STS.64 [R7], R4 ;  /* 0x0000000407008388 */ /* 0x0041e20000000a00 */
[----:B------:R-:W-:Y:S06]  /*0140*/  BAR.SYNC.DEFER_BLOCKING 0x0 ;  /* 0x0000000000007b1d */ /* 0x000fec0000010000 */
[----:B------:R-:W-:Y:S05]  /*0150*/  @P1 EXIT ;  /* 0x000000000000194d */ /* 0x000fea0003800000 */
[----:B0-----:R-:W0:Y:S01]  /*0160*/  LDS.64 R4, [R7] ;  /* 0x0000000007047984 */ /* 0x001e220000000a00 */
[----:B------:R-:W0:Y:S02]  /*0170*/  LDCU.64 UR4, c[0x0][0x3a0] ;  /* 0x00007400ff0477ac */ /* 0x000e240008000a00 */
[----:B0-----:R-:W-:-:S04]  /*0180*/  ISETP.NE.U32.AND P0, PT, R4, UR4, PT ;  /* 0x0000000404007c0c */ /* 0x001fc8000bf05070 */
[----:B------:R-:W-:-:S13]  /*0190*/  ISETP.NE.AND.EX P0, PT, R5, UR5, PT, P0 ;  /* 0x0000000505007c0c */ /* 0x000fda000bf05300 */
[----:B------:R-:W-:Y:S05]  /*01a0*/  @P0 EXIT ;  /* 0x000000000000094d */ /* 0x000fea0003800000 */
[----:B------:R-:W0:Y:S01]  /*01b0*/  S2R R7, SR_LANEID ;  /* 0x0000000000077919 */ /* 0x000e220000000000 */
[----:B------:R-:W-:Y:S01]  /*01c0*/  VOTEU.ANY UR4, UPT, PT ;  /* 0x0000000000047886 */ /* 0x000fe200038e0100 */
[----:B------:R-:W1:Y:S01]  /*01d0*/  LDC.64 R4, c[0x0][0x398] ;  /* 0x0000e600ff047b82 */ /* 0x000e620000000a00 */
[----:B------:R-:W0:Y:S08]  /*01e0*/  FLO.U32 R0, UR4 ;  /* 0x0000000400007d00 */ /* 0x000e3000080e0000 */
[----:B------:R-:W1:Y:S01]  /*01f0*/  POPC R9, UR4 ;  /* 0x0000000400097d09 */ /* 0x000e620008000000 */
[----:B0-----:R-:W-:-:S13]  /*0200*/  ISETP.EQ.U32.AND P0, PT, R0, R7, PT ;  /* 0x000000070000720c */ /* 0x001fda0003f02070 */
[----:B-1----:R-:W2:Y:S01]  /*0210*/  @P0 ATOMG.E.ADD.STRONG.GPU PT, R5, desc[UR6][R4.64], R9 ;  /* 0x80000009040509a8 */ /* 0x002ea200081ef106 */
[----:B------:R-:W0:Y:S02]  /*0220*/  S2R R6, SR_LTMASK ;  /* 0x0000000000067919 */ /* 0x000e240000003900 */
[----:B0-----:R-:W-:-:S06]  /*0230*/  LOP3.LUT R6, R6, UR4, RZ, 0xc0, !PT ;  /* 0x0000000406067c12 */ /* 0x001fcc000f8ec0ff */
[----:B------:R-:W0:Y:S01]  /*0240*/  POPC R6, R6 ;  /* 0x0000000600067309 */ /* 0x000e220000000000 */
[----:B--2---:R-:W0:Y:S02]  /*0250*/  SHFL.IDX PT, R7, R5, R0, 0x1f ;  /* 0x00001f0005077589 */ /* 0x004e2400000e0000 */
[----:B0-----:R-:W-:-:S05]  /*0260*/  IMAD.IADD R7, R7, 0x1, R6 ;  /* 0x0000000107077824 */ /* 0x001fca00078e0206 */
[----:B------:R-:W-:-:S13]  /*0270*/  ISETP.GT.AND P0, PT, R7, 0x1869f, PT ;  /* 0x0001869f0700780c */ /* 0x000fda0003f04270 */
[----:B------:R-:W-:Y:S05]  /*0280*/  @P0 EXIT ;  /* 0x000000000000094d */ /* 0x000fea0003800000 */
[----:B------:R-:W0:Y:S01]  /*0290*/  LDC.64 R4, c[0x0][0x390] ;  /* 0x0000e400ff047b82 */ /* 0x000e220000000a00 */
[----:B------:R-:W-:Y:S02]  /*02a0*/  IMAD.MOV.U32 R3, RZ, RZ, RZ ;  /* 0x000000ffff037224 */ /* 0x000fe400078e00ff */
[----:B0-----:R-:W-:-:S05]  /*02b0*/  IMAD.WIDE R4, R7, 0x8, R4 ;  /* 0x0000000807047825 */ /* 0x001fca00078e0204 */
[----:B------:R-:W-:Y:S01]  /*02c0*/  STG.E.64 desc[UR6][R4.64], R2 ;  /* 0x0000000204007986 */ /* 0x000fe2000c101b06 */
[----:B------:R-:W-:Y:S05]  /*02d0*/  EXIT ;  /* 0x000000000000794d */ /* 0x000fea0003800000 */
.L_x_37:
        /* <DEDUP_REMOVED lines=10> */
.L_x_60:


//--------------------- .text._Z20parallelBinarySearchPxxxS_ --------------------------
	.section	.text._Z20parallelBinarySearchPxxxS_,"ax",@progbits
	.align	128
        .global         _Z20parallelBinarySearchPxxxS_
        .type           _Z20parallelBinarySearchPxxxS_,@function
        .size           _Z20parallelBinarySearchPxxxS_,(.L_x_61 - _Z20parallelBinarySearchPxxxS_)
        .other          _Z20parallelBinarySearchPxxxS_,@"STO_CUDA_ENTRY STV_DEFAULT"
_Z20parallelBinarySearchPxxxS_:
.text._Z20parallelBinarySearchPxxxS_:
[----:B------:R-:W-:Y:S01]  /*0000*/  LDC R1, c[0x0][0x37c] ;  /* 0x0000df00ff017b82 */ /* 0x000fe20000000800 */
[----:B------:R-:W0:Y:S01]  /*0010*/  LDCU.64 UR8, c[0x0][0x388] ;  /* 0x00007100ff0877ac */ /* 0x000e220008000a00 */
[----:B------:R-:W1:Y:S01]  /*0020*/  S2R R13, SR_TID.X ;  /* 0x00000000000d7919 */ /* 0x000e620000002100 */
[----:B------:R-:W-:Y:S01]  /*0030*/  BSSY.RECONVERGENT B0, `(.L_x_38) ;  /* 0x0000037000007945 */ /* 0x000fe20003800200 */
[----:B------:R-:W-:Y:S02]  /*0040*/  IMAD.MOV.U32 R8, RZ, RZ, -0x1 ;  /* 0xffffffffff087424 */ /* 0x000fe400078e00ff */
[----:B------:R-:W-:Y:S01]  /*0050*/  IMAD.MOV.U32 R11, RZ, RZ, -0x1 ;  /* 0xffffffffff0b7424 */ /* 0x000fe200078e00ff */
[----:B0-----:R-:W-:-:S04]  /*0060*/  UIADD3 UR5, UP0, UPT, UR8, 0xff, URZ ;  /* 0x000000ff08057890 */ /* 0x001fc8000ff1e0ff */
[----:B------:R-:W-:-:S04]  /*0070*/  UIADD3.X UR6, UPT, UPT, URZ, UR9, URZ, UP0, !UPT ;  /* 0x00000009ff067290 */ /* 0x000fc800087fe4ff */
[----:B------:R-:W-:-:S04]  /*0080*/  USHF.R.S32.HI UR4, URZ, 0x1f, UR6 ;  /* 0x0000001fff047899 */ /* 0x000fc80008011406 */
[----:B------:R-:W-:-:S04]  /*0090*/  ULEA.HI UR4, UP0, UR4, UR5, URZ, 0x8 ;  /* 0x0000000504047291 */ /* 0x000fc8000f8140ff */
[----:B------:R-:W-:Y:S01]  /*00a0*/  UIADD3.X UR5, UPT, UPT, URZ, UR6, URZ, UP0, !UPT ;  /* 0x00000006ff057290 */ /* 0x000fe200087fe4ff */
[----:B------:R-:W0:Y:S03]  /*00b0*/  LDCU.64 UR6, c[0x0][0x358] ;  /* 0x00006b00ff0677ac */ /* 0x000e260008000a00 */
[----:B------:R-:W-:Y:S02]  /*00c0*/  USHF.R.S64 UR4, UR4, 0x8, UR5 ;  /* 0x0000000804047899 */ /* 0x000fe40008001005 */
[----:B------:R-:W-:-:S04]  /*00d0*/  USHF.R.S32.HI UR5, URZ, 0x8, UR5 ;  /* 0x00000008ff057899 */ /* 0x000fc80008011405 */
[----:B-1----:R-:W-:-:S04]  /*00e0*/  IMAD.WIDE.U32 R4, R13, UR4, RZ ;  /* 0x000000040d047c25 */ /* 0x002fc8000f8e00ff */
[----:B------:R-:W-:Y:S01]  /*00f0*/  IMAD R3, R13, UR5, RZ ;  /* 0x000000050d037c24 */ /* 0x000fe2000f8e02ff */
[----:B------:R-:W-:-:S03]  /*0100*/  IADD3 R7, P1, PT, R4, UR4, RZ ;  /* 0x0000000404077c10 */ /* 0x000fc6000ff3e0ff */
[----:B------:R-:W-:Y:S01]  /*0110*/  IMAD.IADD R12, R5, 0x1, R3 ;  /* 0x00000001050c7824 */ /* 0x000fe200078e0203 */
[----:B------:R-:W-:-:S04]  /*0120*/  ISETP.LT.U32.AND P0, PT, R7, UR8, PT ;  /* 0x0000000807007c0c */ /* 0x000fc8000bf01070 */
[----:B------:R-:W-:Y:S01]  /*0130*/  IADD3.X R9, PT, PT, R12, UR5, RZ, P1, !PT ;  /* 0x000000050c097c10 */ /* 0x000fe20008ffe4ff */
[----:B------:R-:W1:Y:S03]  /*0140*/  LDCU.64 UR4, c[0x0][0x380] ;  /* 0x00007000ff0477ac */ /* 0x000e660008000a00 */
[----:B------:R-:W-:-:S04]  /*0150*/  ISETP.LT.AND.EX P0, PT, R9, UR9, PT, P0 ;  /* 0x0000000909007c0c */ /* 0x000fc8000bf01300 */
[----:B------:R-:W-:Y:S02]  /*0160*/  SEL R7, R7, UR8, P0 ;  /* 0x0000000807077c07 */ /* 0x000fe40008000000 */
[----:B------:R-:W-:Y:S02]  /*0170*/  SEL R9, R9, UR9, P0 ;  /* 0x0000000909097c07 */ /* 0x000fe40008000000 */
[----:B------:R-:W-:-:S04]  /*0180*/  ISETP.GE.U32.AND P0, PT, R4, R7, PT ;  /* 0x000000070400720c */ /* 0x000fc80003f06070 */
[----:B------:R-:W-:-:S13]  /*0190*/  ISETP.GE.AND.EX P0, PT, R12, R9, PT, P0 ;  /* 0x000000090c00720c */ /* 0x000fda0003f06300 */
[----:B01----:R-:W-:Y:S05]  /*01a0*/  @P0 BRA `(.L_x_39) ;  /* 0x00000000007c0947 */ /* 0x003fea0003800000 */
[----:B------:R-:W0:Y:S01]  /*01b0*/  LDC.64 R2, c[0x0][0x390] ;  /* 0x0000e400ff027b82 */ /* 0x000e220000000a00 */
[----:B------:R-:W-:Y:S01]  /*01c0*/  IADD3 R7, P0, PT, R7, -0x1, RZ ;  /* 0xffffffff07077810 */ /* 0x000fe20007f1e0ff */
[----:B------:R-:W-:-:S03]  /*01d0*/  IMAD.MOV.U32 R10, RZ, RZ, R4 ;  /* 0x000000ffff0a7224 */ /* 0x000fc600078e0004 */
[----:B------:R-:W-:-:S09]  /*01e0*/  IADD3.X R9, PT, PT, R9, -0x1, RZ, P0, !PT ;  /* 0xffffffff09097810 */ /* 0x000fd200007fe4ff */
.L_x_40:
[----:B------:R-:W-:-:S05]  /*01f0*/  IADD3 R0, P0, PT, R10, R7, RZ ;  /* 0x000000070a007210 */ /* 0x000fca0007f1e0ff */
[----:B------:R-:W-:-:S05]  /*0200*/  IMAD.X R5, R12, 0x1, R9, P0 ;  /* 0x000000010c057824 */ /* 0x000fca00000e0609 */
[----:B------:R-:W-:-:S05]  /*0210*/  LEA.HI R0, P0, R5, R0, RZ, 0x1 ;  /* 0x0000000005007211 */ /* 0x000fca00078108ff */
[----:B------:R-:W-:-:S05]  /*0220*/  IMAD.X R5, RZ, RZ, R5, P0 ;  /* 0x000000ffff057224 */ /* 0x000fca00000e0605 */
[--C-:B------:R-:W-:Y:S02]  /*0230*/  SHF.R.S64 R8, R0, 0x1, R5.reuse ;  /* 0x0000000100087819 */ /* 0x100fe40000001005 */
[----:B------:R-:W-:Y:S02]  /*0240*/  SHF.R.S32.HI R11, RZ, 0x1, R5 ;  /* 0x00000001ff0b7819 */ /* 0x000fe40000011405 */
[----:B------:R-:W-:-:S04]  /*0250*/  LEA R4, P0, R8, UR4, 0x3 ;  /* 0x0000000408047c11 */ /* 0x000fc8000f8018ff */
[----:B------:R-:W-:-:S06]  /*0260*/  LEA.HI.X R5, R8, UR5, R11, 0x3, P0 ;  /* 0x0000000508057c11 */ /* 0x000fcc00080f1c0b */
[----:B------:R-:W0:Y:S02]  /*0270*/  LDG.E.64 R4, desc[UR6][R4.64] ;  /* 0x0000000604047981 */ /* 0x000e24000c1e1b00 */
[----:B0-----:R-:W-:-:S04]  /*0280*/  ISETP.NE.U32.AND P0, PT, R4, R2, PT ;  /* 0x000000020400720c */ /* 0x001fc80003f05070 */
[----:B------:R-:W-:-:S13]  /*0290*/  ISETP.NE.AND.EX P0, PT, R5, R3, PT, P0 ;  /* 0x000000030500720c */ /* 0x000fda0003f05300 */
[----:B------:R-:W-:Y:S05]  /*02a0*/  @!P0 BRA `(.L_x_39) ;  /* 0x00000000003c8947 */ /* 0x000fea0003800000 */
[----:B------:R-:W-:Y:S02]  /*02b0*/  ISETP.GE.U32.AND P0, PT, R4, R2, PT ;  /* 0x000000020400720c */ /* 0x000fe40003f06070 */
[C---:B------:R-:W-:Y:S02]  /*02c0*/  IADD3 R6, P1, PT, R8.reuse, 0x1, RZ ;  /* 0x0000000108067810 */ /* 0x040fe40007f3e0ff */
[----:B------:R-:W-:Y:S02]  /*02d0*/  IADD3 R0, P2, PT, R8, -0x1, RZ ;  /* 0xffffffff08007810 */ /* 0x000fe40007f5e0ff */
[----:B------:R-:W-:Y:S01]  /*02e0*/  ISETP.GE.AND.EX P0, PT, R5, R3, PT, P0 ;  /* 0x000000030500720c */ /* 0x000fe20003f06300 */
[----:B------:R-:W-:Y:S01]  /*02f0*/  IMAD.X R5, RZ, RZ, R11, P1 ;  /* 0x000000ffff057224 */ /* 0x000fe200008e060b */
[----:B------:R-:W-:Y:S02]  /*0300*/  IADD3.X R4, PT, PT, R11, -0x1, RZ, P2, !PT ;  /* 0xffffffff0b047810 */ /* 0x000fe400017fe4ff */
[----:B------:R-:W-:-:S02]  /*0310*/  SEL R10, R6, R10, !P0 ;  /* 0x0000000a060a7207 */ /* 0x000fc40004000000 */
[----:B------:R-:W-:Y:S02]  /*0320*/  SEL R7, R7, R0, !P0 ;  /* 0x0000000007077207 */ /* 0x000fe40004000000 */
[----:B------:R-:W-:Y:S02]  /*0330*/  SEL R12, R5, R12, !P0 ;  /* 0x0000000c050c7207 */ /* 0x000fe40004000000 */
[----:B------:R-:W-:Y:S02]  /*0340*/  SEL R9, R9, R4, !P0 ;  /* 0x0000000409097207 */ /* 0x000fe40004000000 */
[----:B------:R-:W-:-:S04]  /*0350*/  ISETP.GT.U32.AND P0, PT, R10, R7, PT ;  /* 0x000000070a00720c */ /* 0x000fc80003f04070 */
[----:B------:R-:W-:-:S13]  /*0360*/  ISETP.GT.AND.EX P0, PT, R12, R9, PT, P0 ;  /* 0x000000090c00720c */ /* 0x000fda0003f04300 */
[----:B------:R-:W-:Y:S05]  /*0370*/  @!P0 BRA `(.L_x_40) ;  /* 0xfffffffc009c8947 */ /* 0x000fea000383ffff */
[----:B------:R-:W-:Y:S02]  /*0380*/  IMAD.MOV.U32 R8, RZ, RZ, -0x1 ;  /* 0xffffffffff087424 */ /* 0x000fe400078e00ff */
[----:B------:R-:W-:-:S07]  /*0390*/  IMAD.MOV.U32 R11, RZ, RZ, -0x1 ;  /* 0xffffffffff0b7424 */ /* 0x000fce00078e00ff */
.L_x_39:
[----:B------:R-:W-:Y:S05]  /*03a0*/  BSYNC.RECONVERGENT B0 ;  /* 0x0000000000007941 */ /* 0x000fea0003800200 */
.L_x_38:
[----:B------:R-:W0:Y:S01]  /*03b0*/  S2UR UR5, SR_CgaCtaId ;  /* 0x00000000000579c3 */ /* 0x000e220000008800 */
[----:B------:R-:W-:Y:S01]  /*03c0*/  UMOV UR4, 0x400 ;  /* 0x0000040000047882 */ /* 0x000fe20000000000 */
[C---:B------:R-:W-:Y:S01]  /*03d0*/  ISETP.GT.U32.AND P0, PT, R13.reuse, 0x7f, PT ;  /* 0x0000007f0d00780c */ /* 0x040fe20003f04070 */
[----:B------:R-:W-:Y:S01]  /*03e0*/  IMAD.MOV.U32 R2, RZ, RZ, R8 ;  /* 0x000000ffff027224 */ /* 0x000fe200078e0008 */
[----:B------:R-:W-:Y:S01]  /*03f0*/  BSSY.RECONVERGENT B0, `(.L_x_41) ;  /* 0x0000012000007945 */ /* 0x000fe20003800200 */
[----:B------:R-:W-:Y:S01]  /*0400*/  IMAD.MOV.U32 R3, RZ, RZ, R11 ;  /* 0x000000ffff037224 */ /* 0x000fe200078e000b */
[C---:B------:R-:W-:Y:S02]  /*0410*/  ISETP.GT.U32.AND P6, PT, R13.reuse, 0x3f, PT ;  /* 0x0000003f0d00780c */ /* 0x040fe40003fc4070 */
[C---:B------:R-:W-:Y:S02]  /*0420*/  ISETP.GT.U32.AND P5, PT, R13.reuse, 0x1f, PT ;  /* 0x0000001f0d00780c */ /* 0x040fe40003fa4070 */
[----:B------:R-:W-:-:S02]  /*0430*/  ISETP.GT.U32.AND P4, PT, R13, 0xf, PT ;  /* 0x0000000f0d00780c */ /* 0x000fc40003f84070 */
[C---:B------:R-:W-:Y:S02]  /*0440*/  ISETP.GT.U32.AND P3, PT, R13.reuse, 0x7, PT ;  /* 0x000000070d00780c */ /* 0x040fe40003f64070 */
[C---:B------:R-:W-:Y:S02]  /*0450*/  ISETP.GT.U32.AND P2, PT, R13.reuse, 0x3, PT ;  /* 0x000000030d00780c */ /* 0x040fe40003f44070 */
[----:B------:R-:W-:Y:S01]  /*0460*/  ISETP.GT.U32.AND P1, PT, R13, 0x1, PT ;  /* 0x000000010d00780c */ /* 0x000fe20003f24070 */
[----:B0-----:R-:W-:-:S06]  /*0470*/  ULEA UR4, UR5, UR4, 0x18 ;  /* 0x0000000405047291 */ /* 0x001fcc000f8ec0ff */
[----:B------:R-:W-:-:S05]  /*0480*/  LEA R0, R13, UR4, 0x3 ;  /* 0x000000040d007c11 */ /* 0x000fca000f8e18ff */
[----:B------:R0:W-:Y:S01]  /*0490*/  STS.64 [R0], R2 ;  /* 0x0000000200007388 */ /* 0x0001e20000000a00 */
[----:B------:R-:W-:Y:S06]  /*04a0*/  BAR.SYNC.DEFER_BLOCKING 0x0 ;  /* 0x0000000000007b1d */ /* 0x000fec0000010000 */
[----:B------:R-:W-:Y:S05]  /*04b0*/  @P0 BRA `(.L_x_42) ;  /* 0x0000000000140947 */ /* 0x000fea0003800000 */
[----:B0-----:R-:W0:Y:S02]  /*04c0*/  LDS.64 R2, [R0] ;  /* 0x0000000000027984 */ /* 0x001e240000000a00 */
[----:B0-----:R-:W-:-:S04]  /*04d0*/  ISETP.NE.U32.AND P0, PT, R2, -0x1, PT ;  /* 0xffffffff0200780c */ /* 0x001fc80003f05070 */
[----:B------:R-:W-:-:S13]  /*04e0*/  ISETP.NE.AND.EX P0, PT, R3, -0x1, PT, P0 ;  /* 0xffffffff0300780c */ /* 0x000fda0003f05300 */
[----:B------:R-:W0:Y:S04]  /*04f0*/  @!P0 LDS.64 R2, [R0+0x400] ;  /* 0x0004000000028984 */ /* 0x000e280000000a00 */
[----:B0-----:R1:W-:Y:S02]  /*0500*/  @!P0 STS.64 [R0], R2 ;  /* 0x0000000200008388 */ /* 0x0013e40000000a00 */
.L_x_42:
[----:B------:R-:W-:Y:S05]  /*0510*/  BSYNC.RECONVERGENT B0 ;  /* 0x0000000000007941 */ /* 0x000fea0003800200 */
.L_x_41:
[----:B------:R-:W-:Y:S01]  /*0520*/  BAR.SYNC.DEFER_BLOCKING 0x0 ;  /* 0x0000000000007b1d */ /* 0x000fe20000010000 */
[----:B------:R-:W-:-:S05]  /*0530*/  ISETP.NE.AND P0, PT, R13, RZ, PT ;  /* 0x000000ff0d00720c */ /* 0x000fca0003f05270 */
[----:B------:R-:W-:Y:S04]  /*0540*/  BSSY.RECONVERGENT B0, `(.L_x_43) ;  /* 0x0000007000007945 */ /* 0x000fe80003800200 */
[----:B------:R-:W-:Y:S05]  /*0550*/  @P6 BRA `(.L_x_44) ;  /* 0x0000000000146947 */ /* 0x000fea0003800000 */
[----:B01----:R-:W0:Y:S02]  /*0560*/  LDS.64 R2, [R0] ;  /* 0x0000000000027984 */ /* 0x003e240000000a00 */
[----:B0-----:R-:W-:-:S04]  /*0570*/  ISETP.NE.U32.AND P6, PT, R2, -0x1, PT ;  /* 0xffffffff0200780c */ /* 0x001fc80003fc5070 */
[----:B------:R-:W-:-:S13]  /*0580*/  ISETP.NE.AND.EX P6, PT, R3, -0x1, PT, P6 ;  /* 0xffffffff0300780c */ /* 0x000fda0003fc5360 */
[----:B------:R-:W0:Y:S04]  /*0590*/  @!P6 LDS.64 R2, [R0+0x200] ;  /* 0x000200000002e984 */ /* 0x000e280000000a00 */
[----:B0-----:R2:W-:Y:S02]  /*05a0*/  @!P6 STS.64 [R0], R2 ;  /* 0x000000020000e388 */ /* 0x0015e40000000a00 */
.L_x_44:
[----:B------:R-:W-:Y:S05]  /*05b0*/  BSYNC.RECONVERGENT B0 ;  /* 0x0000000000007941 */ /* 0x000fea0003800200 */
.L_x_43:
[----:B------:R-:W-:Y:S06]  /*05c0*/  BAR.SYNC.DEFER_BLOCKING 0x0 ;  /* 0x0000000000007b1d */ /* 0x000fec0000010000 */
[----:B------:R-:W-:Y:S04]  /*05d0*/  BSSY.RECONVERGENT B0, `(.L_x_45) ;  /* 0x0000007000007945 */ /* 0x000fe80003800200 */
[----:B------:R-:W-:Y:S05]  /*05e0*/  @P5 BRA `(.L_x_46) ;  /* 0x0000000000145947 */ /* 0x000fea0003800000 */
[----:B012---:R-:W0:Y:S02]  /*05f0*/  LDS.64 R2, [R0] ;  /* 0x0000000000027984 */ /* 0x007e240000000a00 */
[----:B0-----:R-:W-:-:S04]  /*0600*/  ISETP.NE.U32.AND P5, PT, R2, -0x1, PT ;  /* 0xffffffff0200780c */ /* 0x001fc80003fa5070 */
[----:B------:R-:W-:-:S13]  /*0610*/  ISETP.NE.AND.EX P5, PT, R3, -0x1, PT, P5 ;  /* 0xffffffff0300780c */ /* 0x000fda0003fa5350 */
[----:B------:R-:W0:Y:S04]  /*0620*/  @!P5 LDS.64 R2, [R0+0x100] ;  /* 0x000100000002d984 */ /* 0x000e280000000a00 */
[----:B0-----:R3:W-:Y:S02]  /*0630*/  @!P5 STS.64 [R0], R2 ;  /* 0x000000020000d388 */ /* 0x0017e40000000a00 */
.L_x_46:
[----:B------:R-:W-:Y:S05]  /*0640*/  BSYNC.RECONVERGENT B0 ;  /* 0x0000000000007941 */ /* 0x000fea0003800200 */
.L_x_45:
[----:B------:R-:W-:Y:S06]  /*0650*/  BAR.SYNC.DEFER_BLOCKING 0x0 ;  /* 0x0000000000007b1d */ /* 0x000fec0000010000 */
[----:B------:R-:W-:Y:S04]  /*0660*/  BSSY.RECONVERGENT B0, `(.L_x_47) ;  /* 0x0000007000007945 */ /* 0x000fe80003800200 */
[----:B------:R-:W-:Y:S05]  /*0670*/  @P4 BRA `(.L_x_48) ;  /* 0x0000000000144947 */ /* 0x000fea0003800000 */
[----:B0123--:R-:W0:Y:S02]  /*0680*/  LDS.64 R2, [R0] ;  /* 0x0000000000027984 */ /* 0x00fe240000000a00 */
[----:B0-----:R-:W-:-:S04]  /*0690*/  ISETP.NE.U32.AND P4, PT, R2, -0x1, PT ;  /* 0xffffffff0200780c */ /* 0x001fc80003f85070 */
[----:B------:R-:W-:-:S13]  /*06a0*/  ISETP.NE.AND.EX P4, PT, R3, -0x1, PT, P4 ;  /* 0xffffffff0300780c */ /* 0x000fda0003f85340 */
[----:B------:R-:W0:Y:S04]  /*06b0*/  @!P4 LDS.64 R2, [R0+0x80] ;  /* 0x000080000002c984 */ /* 0x000e280000000a00 */
[----:B0-----:R4:W-:Y:S02]  /*06c0*/  @!P4 STS.64 [R0], R2 ;  /* 0x000000020000c388 */ /* 0x0019e40000000a00 */
.L_x_48:
[----:B------:R-:W-:Y:S05]  /*06d0*/  BSYNC.RECONVERGENT B0 ;  /* 0x0000000000007941 */ /* 0x000fea0003800200 */
.L_x_47:
[----:B------:R-:W-:Y:S06]  /*06e0*/  BAR.SYNC.DEFER_BLOCKING 0x0 ;  /* 0x0000000000007b1d */ /* 0x000fec0000010000 */
[----:B------:R-:W-:Y:S04]  /*06f0*/  BSSY.RECONVERGENT B0, `(.L_x_49) ;  /* 0x0000007000007945 */ /* 0x000fe80003800200 */
[----:B------:R-:W-:Y:S05]  /*0700*/  @P3 BRA `(.L_x_50) ;  /* 0x0000000000143947 */ /* 0x000fea0003800000 */
[----:B01234-:R-:W0:Y:S02]  /*0710*/  LDS.64 R2, [R0] ;  /* 0x0000000000027984 */ /* 0x01fe240000000a00 */
[----:B0-----:R-:W-:-:S04]  /*0720*/  ISETP.NE.U32.AND P3, PT, R2, -0x1, PT ;  /* 0xffffffff0200780c */ /* 0x001fc80003f65070 */
[----:B------:R-:W-:-:S13]  /*0730*/  ISETP.NE.AND.EX P3, PT, R3, -0x1, PT, P3 ;  /* 0xffffffff0300780c */ /* 0x000fda0003f65330 */
[----:B------:R-:W0:Y:S04]  /*0740*/  @!P3 LDS.64 R2, [R0+0x40] ;  /* 0x000040000002b984 */ /* 0x000e280000000a00 */
[----:B0-----:R0:W-:Y:S02]  /*0750*/  @!P3 STS.64 [R0], R2 ;  /* 0x000000020000b388 */ /* 0x0011e40000000a00 */
.L_x_50:
[----:B------:R-:W-:Y:S05]  /*0760*/  BSYNC.RECONVERGENT B0 ;  /* 0x0000000000007941 */ /* 0x000fea0003800200 */
.L_x_49:
        /* <DEDUP_REMOVED lines=8> */
.L_x_52:
[----:B------:R-:W-:Y:S05]  /*07f0*/  BSYNC.RECONVERGENT B0 ;  /* 0x0000000000007941 */ /* 0x000fea0003800200 */
.L_x_51:
        /* <DEDUP_REMOVED lines=8> */
.L_x_54:
[----:B------:R-:W-:Y:S05]  /*0880*/  BSYNC.RECONVERGENT B0 ;  /* 0x0000000000007941 */ /* 0x000fea0003800200 */
.L_x_53:
[----:B------:R-:W-:Y:S06]  /*0890*/  BAR.SYNC.DEFER_BLOCKING 0x0 ;  /* 0x0000000000007b1d */ /* 0x000fec0000010000 */
[----:B------:R-:W-:Y:S04]  /*08a0*/  BSSY.RECONVERGENT B0, `(.L_x_55) ;  /* 0x0000007000007945 */ /* 0x000fe80003800200 */
[----:B------:R-:W-:Y:S05]  /*08b0*/  @P0 BRA `(.L_x_56) ;  /* 0x0000000000140947 */ /* 0x000fea0003800000 */
[----:B01234-:R-:W0:Y:S02]  /*08c0*/  LDS.64 R2, [R0] ;  /* 0x0000000000027984 */ /* 0x01fe240000000a00 */
[----:B0-----:R-:W-:-:S04]  /*08d0*/  ISETP.NE.U32.AND P1, PT, R2, -0x1, PT ;  /* 0xffffffff0200780c */ /* 0x001fc80003f25070 */
[----:B------:R-:W-:-:S13]  /*08e0*/  ISETP.NE.AND.EX P1, PT, R3, -0x1, PT, P1 ;  /* 0xffffffff0300780c */ /* 0x000fda0003f25310 */
[----:B------:R-:W0:Y:S04]  /*08f0*/  @!P1 LDS.64 R2, [UR4+0x8] ;  /* 0x00000804ff029984 */ /* 0x000e280008000a00 */
[----:B0-----:R0:W-:Y:S02]  /*0900*/  @!P1 STS.64 [R0], R2 ;  /* 0x0000000200009388 */ /* 0x0011e40000000a00 */
.L_x_56:
[----:B------:R-:W-:Y:S05]  /*0910*/  BSYNC.RECONVERGENT B0 ;  /* 0x0000000000007941 */ /* 0x000fea0003800200 */
.L_x_55:
[----:B------:R-:W-:Y:S06]  /*0920*/  BAR.SYNC.DEFER_BLOCKING 0x0 ;  /* 0x0000000000007b1d */ /* 0x000fec0000010000 */
[----:B------:R-:W-:Y:S05]  /*0930*/  @P0 EXIT ;  /* 0x000000000000094d */ /* 0x000fea0003800000 */
[----:B01234-:R-:W0:Y:S01]  /*0940*/  LDS.64 R2, [UR4] ;  /* 0x00000004ff027984 */ /* 0x01fe220008000a00 */
[----:B------:R-:W0:Y:S03]  /*0950*/  LDC.64 R4, c[0x0][0x398] ;  /* 0x0000e600ff047b82 */ /* 0x000e260000000a00 */
[----:B0-----:R-:W-:Y:S01]  /*0960*/  STG.E.64 desc[UR6][R4.64], R2 ;  /* 0x0000000204007986 */ /* 0x001fe2000c101b06 */
[----:B------:R-:W-:Y:S05]  /*0970*/  EXIT ;  /* 0x000000000000794d */ /* 0x000fea0003800000 */
.L_x_57:
        /* <DEDUP_REMOVED lines=16> */
.L_x_61:


//--------------------- .nv.shared.reserved.0     --------------------------
	.section	.nv.shared.reserved.0,"aw",@nobits
	.weak		__nv_reservedSMEM_offset_0_alias
	.size		__nv_reservedSMEM_offset_0_alias, 0, 64
	.other		__nv_reservedSMEM_offset_0_alias,@"STO_CUDA_RESERVED_SHARED STV_DEFAULT"
__nv_reservedSMEM_offset_0_alias:
	.zero		0
	.zero		64


//--------------------- .nv.shared._Z20parallelLinearSearchPxxS_Pix --------------------------
	.section	.nv.shared._Z20parallelLinearSearchPxxS_Pix,"aw",@nobits
	.sectionflags	@""
	.align	8
.nv.shared._Z20parallelLinearSearchPxxS_Pix:
	.zero		3072


//--------------------- .nv.shared._Z20parallelBinarySearchPxxxS_ --------------------------
	.section	.nv.shared._Z20parallelBinarySearchPxxxS_,"aw",@nobits
	.sectionflags	@""
	.align	8
.nv.shared._Z20parallelBinarySearchPxxxS_:
	.zero		3072


//--------------------- .nv.constant0._Z17parallelInnerJoinPxS_S_Pixx --------------------------
	.section	.nv.constant0._Z17parallelInnerJoinPxS_S_Pixx,"a",@progbits
	.sectionflags	@""
	.align	4
.nv.constant0._Z17parallelInnerJoinPxS_S_Pixx:
	.zero		944


//--------------------- .nv.constant0._Z17parallelMergeSortPxS_xx --------------------------
	.section	.nv.constant0._Z17parallelMergeSortPxS_xx,"a",@progbits
	.sectionflags	@""
	.align	4
.nv.constant0._Z17parallelMergeSortPxS_xx:
	.zero		928


//--------------------- .nv.constant0._Z20parallelLinearSearchPxxS_Pix --------------------------
	.section	.nv.constant0._Z20parallelLinearSearchPxxS_Pix,"a",@progbits
	.sectionflags	@""
	.align	4
.nv.constant0._Z20parallelLinearSearchPxxS_Pix:
	.zero		936


//--------------------- .nv.constant0._Z20parallelBinarySearchPxxxS_ --------------------------
	.section	.nv.constant0._Z20parallelBinarySearchPxxxS_,"a",@progbits
	.sectionflags	@""
	.align	4
.nv.constant0._Z20parallelBinarySearchPxxxS_:
	.zero		928


//--------------------- SYMBOLS --------------------------

	.type		.nv.reservedSmem.offset0,@object
	.size		.nv.reservedSmem.offset0,0x4
	.type		.nv.reservedSmem.cap,@object
	.size		.nv.reservedSmem.cap,0x4
